//
// Generated by NVIDIA NVVM Compiler
//
// Compiler Build ID: CL-36424714
// Cuda compilation tools, release 13.0, V13.0.88
// Based on NVVM 20.0.0
//

.version 9.0
.target sm_100
.address_size 64

	// .globl	_Z6getsumPiS_i

.visible .entry _Z6getsumPiS_i(
	.param .u64 .ptr .align 1 _Z6getsumPiS_i_param_0,
	.param .u64 .ptr .align 1 _Z6getsumPiS_i_param_1,
	.param .u32 _Z6getsumPiS_i_param_2
)
{
	.reg .pred 	%p<2>;
	.reg .b32 	%r<10>;
	.reg .b64 	%rd<9>;

	ld.param.u64 	%rd1, [_Z6getsumPiS_i_param_0];
	ld.param.u64 	%rd2, [_Z6getsumPiS_i_param_1];
	ld.param.u32 	%r2, [_Z6getsumPiS_i_param_2];
	mov.u32 	%r3, %ctaid.x;
	mov.u32 	%r4, %ntid.x;
	mov.u32 	%r5, %tid.x;
	mad.lo.s32 	%r1, %r3, %r4, %r5;
	mul.lo.s32 	%r6, %r2, %r2;
	setp.ge.s32 	%p1, %r1, %r6;
	@%p1 bra 	$L__BB0_2;
	cvta.to.global.u64 	%rd3, %rd2;
	cvta.to.global.u64 	%rd4, %rd1;
	div.s32 	%r7, %r1, %r2;
	mul.wide.s32 	%rd5, %r7, 4;
	add.s64 	%rd6, %rd4, %rd5;
	mul.wide.s32 	%rd7, %r1, 4;
	add.s64 	%rd8, %rd3, %rd7;
	ld.global.u32 	%r8, [%rd8];
	atom.global.add.u32 	%r9, [%rd6], %r8;
$L__BB0_2:
	ret;

}
	// .globl	_Z9create_njPiS_S_i
.visible .entry _Z9create_njPiS_S_i(
	.param .u64 .ptr .align 1 _Z9create_njPiS_S_i_param_0,
	.param .u64 .ptr .align 1 _Z9create_njPiS_S_i_param_1,
	.param .u64 .ptr .align 1 _Z9create_njPiS_S_i_param_2,
	.param .u32 _Z9create_njPiS_S_i_param_3
)
{
	.reg .pred 	%p<3>;
	.reg .b32 	%r<18>;
	.reg .b64 	%rd<16>;

	ld.param.u64 	%rd3, [_Z9create_njPiS_S_i_param_0];
	ld.param.u64 	%rd4, [_Z9create_njPiS_S_i_param_1];
	ld.param.u64 	%rd5, [_Z9create_njPiS_S_i_param_2];
	ld.param.u32 	%r4, [_Z9create_njPiS_S_i_param_3];
	cvta.to.global.u64 	%rd1, %rd5;
	mov.u32 	%r5, %tid.x;
	mov.u32 	%r6, %ntid.x;
	mov.u32 	%r7, %ctaid.x;
	mad.lo.s32 	%r1, %r6, %r7, %r5;
	mul.lo.s32 	%r8, %r4, %r4;
	setp.ge.s32 	%p1, %r1, %r8;
	@%p1 bra 	$L__BB1_4;
	cvta.to.global.u64 	%rd2, %rd3;
	div.s32 	%r2, %r1, %r4;
	mul.lo.s32 	%r9, %r2, %r4;
	sub.s32 	%r3, %r1, %r9;
	setp.ne.s32 	%p2, %r2, %r3;
	@%p2 bra 	$L__BB1_3;
	mul.wide.s32 	%rd14, %r1, 4;
	add.s64 	%rd15, %rd1, %rd14;
	mov.b32 	%r17, 0;
	st.global.u32 	[%rd15], %r17;
	bra.uni 	$L__BB1_4;
$L__BB1_3:
	cvta.to.global.u64 	%rd6, %rd4;
	mul.wide.s32 	%rd7, %r1, 4;
	add.s64 	%rd8, %rd2, %rd7;
	ld.global.u32 	%r10, [%rd8];
	add.s32 	%r11, %r4, -2;
	mul.lo.s32 	%r12, %r10, %r11;
	mul.wide.s32 	%rd9, %r2, 4;
	add.s64 	%rd10, %rd6, %rd9;
	ld.global.u32 	%r13, [%rd10];
	mul.wide.s32 	%rd11, %r3, 4;
	add.s64 	%rd12, %rd6, %rd11;
	ld.global.u32 	%r14, [%rd12];
	add.s32 	%r15, %r13, %r14;
	sub.s32 	%r16, %r12, %r15;
	add.s64 	%rd13, %rd1, %rd7;
	st.global.u32 	[%rd13], %r16;
$L__BB1_4:
	ret;

}
	// .globl	_Z7findMinPiS_i
.visible .entry _Z7findMinPiS_i(
	.param .u64 .ptr .align 1 _Z7findMinPiS_i_param_0,
	.param .u64 .ptr .align 1 _Z7findMinPiS_i_param_1,
	.param .u32 _Z7findMinPiS_i_param_2
)
{
	.reg .pred 	%p<7>;
	.reg .b32 	%r<23>;
	.reg .b64 	%rd<7>;

	ld.param.u64 	%rd2, [_Z7findMinPiS_i_param_0];
	ld.param.u64 	%rd3, [_Z7findMinPiS_i_param_1];
	ld.param.u32 	%r11, [_Z7findMinPiS_i_param_2];
	cvta.to.global.u64 	%rd1, %rd3;
	mov.u32 	%r20, %ntid.x;
	mov.u32 	%r12, %ctaid.x;
	mov.u32 	%r2, %tid.x;
	mad.lo.s32 	%r3, %r20, %r12, %r2;
	or.b32  	%r13, %r2, %r12;
	setp.ne.s32 	%p1, %r13, 0;
	@%p1 bra 	$L__BB2_2;
	mov.b32 	%r14, 2147483647;
	st.global.u32 	[%rd1], %r14;
$L__BB2_2:
	bar.sync 	0;
	mul.lo.s32 	%r16, %r11, %r11;
	setp.ge.s32 	%p2, %r3, %r16;
	mov.b32 	%r22, 2147483647;
	@%p2 bra 	$L__BB2_4;
	cvta.to.global.u64 	%rd4, %rd2;
	mul.wide.s32 	%rd5, %r3, 4;
	add.s64 	%rd6, %rd4, %rd5;
	ld.global.u32 	%r22, [%rd6];
$L__BB2_4:
	setp.lt.u32 	%p3, %r20, 2;
	@%p3 bra 	$L__BB2_6;
$L__BB2_5:
	shr.u32 	%r8, %r20, 1;
	shfl.sync.down.b32	%r17|%p4, %r22, %r8, 31, -1;
	min.s32 	%r22, %r22, %r17;
	setp.gt.u32 	%p5, %r20, 3;
	mov.u32 	%r20, %r8;
	@%p5 bra 	$L__BB2_5;
$L__BB2_6:
	setp.ne.s32 	%p6, %r2, 0;
	@%p6 bra 	$L__BB2_8;
	atom.global.min.s32 	%r18, [%rd1], %r22;
$L__BB2_8:
	ret;

}
	// .globl	_Z9getMinidxPiS_ii
.visible .entry _Z9getMinidxPiS_ii(
	.param .u64 .ptr .align 1 _Z9getMinidxPiS_ii_param_0,
	.param .u64 .ptr .align 1 _Z9getMinidxPiS_ii_param_1,
	.param .u32 _Z9getMinidxPiS_ii_param_2,
	.param .u32 _Z9getMinidxPiS_ii_param_3
)
{
	.reg .pred 	%p<3>;
	.reg .b32 	%r<9>;
	.reg .b64 	%rd<7>;

	ld.param.u64 	%rd1, [_Z9getMinidxPiS_ii_param_0];
	ld.param.u64 	%rd2, [_Z9getMinidxPiS_ii_param_1];
	ld.param.u32 	%r2, [_Z9getMinidxPiS_ii_param_2];
	ld.param.u32 	%r3, [_Z9getMinidxPiS_ii_param_3];
	mov.u32 	%r4, %ntid.x;
	mov.u32 	%r5, %ctaid.x;
	mov.u32 	%r6, %tid.x;
	mad.lo.s32 	%r1, %r4, %r5, %r6;
	mul.lo.s32 	%r7, %r3, %r3;
	setp.ge.s32 	%p1, %r1, %r7;
	@%p1 bra 	$L__BB3_3;
	cvta.to.global.u64 	%rd3, %rd1;
	mul.wide.s32 	%rd4, %r1, 4;
	add.s64 	%rd5, %rd3, %rd4;
	ld.global.u32 	%r8, [%rd5];
	setp.ne.s32 	%p2, %r8, %r2;
	@%p2 bra 	$L__BB3_3;
	cvta.to.global.u64 	%rd6, %rd2;
	st.global.u32 	[%rd6], %r1;
$L__BB3_3:
	ret;

}
	// .globl	_Z7makeNewPiS_iii
.visible .entry _Z7makeNewPiS_iii(
	.param .u64 .ptr .align 1 _Z7makeNewPiS_iii_param_0,
	.param .u64 .ptr .align 1 _Z7makeNewPiS_iii_param_1,
	.param .u32 _Z7makeNewPiS_iii_param_2,
	.param .u32 _Z7makeNewPiS_iii_param_3,
	.param .u32 _Z7makeNewPiS_iii_param_4
)
{
	.reg .pred 	%p<6>;
	.reg .b32 	%r<21>;
	.reg .b64 	%rd<9>;

	ld.param.u64 	%rd1, [_Z7makeNewPiS_iii_param_0];
	ld.param.u64 	%rd2, [_Z7makeNewPiS_iii_param_1];
	ld.param.u32 	%r8, [_Z7makeNewPiS_iii_param_2];
	ld.param.u32 	%r9, [_Z7makeNewPiS_iii_param_3];
	ld.param.u32 	%r10, [_Z7makeNewPiS_iii_param_4];
	mov.u32 	%r11, %ntid.x;
	mov.u32 	%r12, %ctaid.x;
	mov.u32 	%r13, %tid.x;
	mad.lo.s32 	%r1, %r11, %r12, %r13;
	mul.lo.s32 	%r14, %r10, %r10;
	setp.ge.s32 	%p1, %r1, %r14;
	@%p1 bra 	$L__BB4_8;
	div.s32 	%r19, %r1, %r10;
	mul.lo.s32 	%r15, %r19, %r10;
	sub.s32 	%r20, %r1, %r15;
	setp.lt.s32 	%p2, %r19, %r8;
	@%p2 bra 	$L__BB4_4;
	setp.le.s32 	%p3, %r19, %r9;
	@%p3 bra 	$L__BB4_8;
	add.s32 	%r19, %r19, -1;
$L__BB4_4:
	setp.lt.s32 	%p4, %r20, %r8;
	@%p4 bra 	$L__BB4_7;
	setp.le.s32 	%p5, %r20, %r9;
	@%p5 bra 	$L__BB4_8;
	add.s32 	%r20, %r20, -1;
$L__BB4_7:
	cvta.to.global.u64 	%rd3, %rd1;
	mul.wide.s32 	%rd4, %r1, 4;
	add.s64 	%rd5, %rd3, %rd4;
	ld.global.u32 	%r16, [%rd5];
	add.s32 	%r17, %r10, -1;
	mad.lo.s32 	%r18, %r19, %r17, %r20;
	cvta.to.global.u64 	%rd6, %rd2;
	mul.wide.s32 	%rd7, %r18, 4;
	add.s64 	%rd8, %rd6, %rd7;
	st.global.u32 	[%rd8], %r16;
$L__BB4_8:
	ret;

}
	// .globl	_Z9makeMergePiS_S_iii
.visible .entry _Z9makeMergePiS_S_iii(
	.param .u64 .ptr .align 1 _Z9makeMergePiS_S_iii_param_0,
	.param .u64 .ptr .align 1 _Z9makeMergePiS_S_iii_param_1,
	.param .u64 .ptr .align 1 _Z9makeMergePiS_S_iii_param_2,
	.param .u32 _Z9makeMergePiS_S_iii_param_3,
	.param .u32 _Z9makeMergePiS_S_iii_param_4,
	.param .u32 _Z9makeMergePiS_S_iii_param_5
)
{
	.reg .pred 	%p<3>;
	.reg .b32 	%r<24>;
	.reg .b64 	%rd<20>;

	ld.param.u64 	%rd5, [_Z9makeMergePiS_S_iii_param_0];
	ld.param.u64 	%rd3, [_Z9makeMergePiS_S_iii_param_1];
	ld.param.u64 	%rd4, [_Z9makeMergePiS_S_iii_param_2];
	ld.param.u32 	%r5, [_Z9makeMergePiS_S_iii_param_3];
	ld.param.u32 	%r6, [_Z9makeMergePiS_S_iii_param_4];
	ld.param.u32 	%r7, [_Z9makeMergePiS_S_iii_param_5];
	cvta.to.global.u64 	%rd1, %rd5;
	mov.u32 	%r8, %ntid.x;
	mov.u32 	%r9, %ctaid.x;
	mov.u32 	%r10, %tid.x;
	mad.lo.s32 	%r1, %r8, %r9, %r10;
	add.s32 	%r2, %r7, -1;
	setp.ge.s32 	%p1, %r1, %r2;
	@%p1 bra 	$L__BB5_4;
	cvta.to.global.u64 	%rd6, %rd4;
	mul.wide.s32 	%rd7, %r1, 4;
	add.s64 	%rd8, %rd6, %rd7;
	ld.global.u32 	%r11, [%rd8+4];
	mul.lo.s32 	%r12, %r7, %r5;
	add.s32 	%r3, %r11, %r12;
	mad.lo.s32 	%r4, %r7, %r6, %r11;
	add.s32 	%r13, %r12, %r6;
	cvt.s64.s32 	%rd2, %r13;
	setp.ne.s32 	%p2, %r1, 0;
	@%p2 bra 	$L__BB5_3;
	mov.b32 	%r23, 0;
	st.global.u32 	[%rd1], %r23;
	bra.uni 	$L__BB5_4;
$L__BB5_3:
	cvta.to.global.u64 	%rd9, %rd3;
	shl.b64 	%rd10, %rd2, 2;
	add.s64 	%rd11, %rd9, %rd10;
	ld.global.u32 	%r14, [%rd11];
	mul.wide.s32 	%rd12, %r3, 4;
	add.s64 	%rd13, %rd9, %rd12;
	ld.global.u32 	%r15, [%rd13];
	mul.wide.s32 	%rd14, %r4, 4;
	add.s64 	%rd15, %rd9, %rd14;
	ld.global.u32 	%r16, [%rd15];
	sub.s32 	%r17, %r15, %r14;
	add.s32 	%r18, %r17, %r16;
	shr.u32 	%r19, %r18, 31;
	add.s32 	%r20, %r18, %r19;
	shr.s32 	%r21, %r20, 1;
	add.s64 	%rd17, %rd1, %rd7;
	st.global.u32 	[%rd17], %r21;
	mul.lo.s32 	%r22, %r2, %r1;
	mul.wide.s32 	%rd18, %r22, 4;
	add.s64 	%rd19, %rd1, %rd18;
	st.global.u32 	[%rd19], %r21;
$L__BB5_4:
	ret;

}


// ===== COMPILED SASS (sm_100) =====

	.target	sm_100

	.elftype	@"ET_EXEC"


//--------------------- .note.nv.tkinfo           --------------------------
	.section	.note.nv.tkinfo,"",@"SHT_NOTE"
	.sectionflags	@"SHF_NOTE_NV_TKINFO"
	.tkinfo
        /*0018*/ 	.word	0x00000002
        /*0030*/ 	.string	""
        /*0030*/ 	.string	"ptxas"
        /*0030*/ 	.string	"Cuda compilation tools, release 13.0, V13.0.88"
        /*0030*/ 	.string	"Build cuda_13.0.r13.0/compiler.36424714_0"
        /*0030*/ 	.string	"-arch sm_100 -m 64 "



//--------------------- .note.nv.cuinfo           --------------------------
	.section	.note.nv.cuinfo,"",@"SHT_NOTE"
	.sectionflags	@"SHF_NOTE_NV_CUINFO"
        /*0018*/ 	.short	0x0002
        /*001a*/ 	.short	0x0064
        /*001c*/ 	.short	0x0082
	.zero		2


//--------------------- .nv.info                  --------------------------
	.section	.nv.info,"",@"SHT_CUDA_INFO"
	.align	4


	//----- nvinfo : EIATTR_REGCOUNT
	.align		4
        /*0000*/ 	.byte	0x04, 0x2f
        /*0002*/ 	.short	(.L_1 - .L_0)
	.align		4
.L_0:
        /*0004*/ 	.word	index@(_Z6getsumPiS_i)
        /*0008*/ 	.word	0x00000010


	//----- nvinfo : EIATTR_FRAME_SIZE
	.align		4
.L_1:
        /*000c*/ 	.byte	0x04, 0x11
        /*000e*/ 	.short	(.L_3 - .L_2)
	.align		4
.L_2:
        /*0010*/ 	.word	index@(_Z6getsumPiS_i)
        /*0014*/ 	.word	0x00000000


	//----- nvinfo : EIATTR_REGCOUNT
	.align		4
.L_3:
        /*0018*/ 	.byte	0x04, 0x2f
        /*001a*/ 	.short	(.L_5 - .L_4)
	.align		4
.L_4:
        /*001c*/ 	.word	index@(_Z9create_njPiS_S_i)
        /*0020*/ 	.word	0x0000000e


	//----- nvinfo : EIATTR_FRAME_SIZE
	.align		4
.L_5:
        /*0024*/ 	.byte	0x04, 0x11
        /*0026*/ 	.short	(.L_7 - .L_6)
	.align		4
.L_6:
        /*0028*/ 	.word	index@(_Z9create_njPiS_S_i)
        /*002c*/ 	.word	0x00000000


	//----- nvinfo : EIATTR_REGCOUNT
	.align		4
.L_7:
        /*0030*/ 	.byte	0x04, 0x2f
        /*0032*/ 	.short	(.L_9 - .L_8)
	.align		4
.L_8:
        /*0034*/ 	.word	index@(_Z7findMinPiS_i)
        /*0038*/ 	.word	0x0000000c


	//----- nvinfo : EIATTR_FRAME_SIZE
	.align		4
.L_9:
        /*003c*/ 	.byte	0x04, 0x11
        /*003e*/ 	.short	(.L_11 - .L_10)
	.align		4
.L_10:
        /*0040*/ 	.word	index@(_Z7findMinPiS_i)
        /*0044*/ 	.word	0x00000000


	//----- nvinfo : EIATTR_REGCOUNT
	.align		4
.L_11:
        /*0048*/ 	.byte	0x04, 0x2f
        /*004a*/ 	.short	(.L_13 - .L_12)
	.align		4
.L_12:
        /*004c*/ 	.word	index@(_Z9getMinidxPiS_ii)
        /*0050*/ 	.word	0x00000008


	//----- nvinfo : EIATTR_FRAME_SIZE
	.align		4
.L_13:
        /*0054*/ 	.byte	0x04, 0x11
        /*0056*/ 	.short	(.L_15 - .L_14)
	.align		4
.L_14:
        /*0058*/ 	.word	index@(_Z9getMinidxPiS_ii)
        /*005c*/ 	.word	0x00000000


	//----- nvinfo : EIATTR_REGCOUNT
	.align		4
.L_15:
        /*0060*/ 	.byte	0x04, 0x2f
        /*0062*/ 	.short	(.L_17 - .L_16)
	.align		4
.L_16:
        /*0064*/ 	.word	index@(_Z7makeNewPiS_iii)
        /*0068*/ 	.word	0x0000000c


	//----- nvinfo : EIATTR_FRAME_SIZE
	.align		4
.L_17:
        /*006c*/ 	.byte	0x04, 0x11
        /*006e*/ 	.short	(.L_19 - .L_18)
	.align		4
.L_18:
        /*0070*/ 	.word	index@(_Z7makeNewPiS_iii)
        /*0074*/ 	.word	0x00000000


	//----- nvinfo : EIATTR_REGCOUNT
	.align		4
.L_19:
        /*0078*/ 	.byte	0x04, 0x2f
        /*007a*/ 	.short	(.L_21 - .L_20)
	.align		4
.L_20:
        /*007c*/ 	.word	index@(_Z9makeMergePiS_S_iii)
        /*0080*/ 	.word	0x00000012


	//----- nvinfo : EIATTR_FRAME_SIZE
	.align		4
.L_21:
        /*0084*/ 	.byte	0x04, 0x11
        /*0086*/ 	.short	(.L_23 - .L_22)
	.align		4
.L_22:
        /*0088*/ 	.word	index@(_Z9makeMergePiS_S_iii)
        /*008c*/ 	.word	0x00000000


	//----- nvinfo : EIATTR_MIN_STACK_SIZE
	.align		4
.L_23:
        /*0090*/ 	.byte	0x04, 0x12
        /*0092*/ 	.short	(.L_25 - .L_24)
	.align		4
.L_24:
        /*0094*/ 	.word	index@(_Z9makeMergePiS_S_iii)
        /*0098*/ 	.word	0x00000000


	//----- nvinfo : EIATTR_MIN_STACK_SIZE
	.align		4
.L_25:
        /*009c*/ 	.byte	0x04, 0x12
        /*009e*/ 	.short	(.L_27 - .L_26)
	.align		4
.L_26:
        /*00a0*/ 	.word	index@(_Z7makeNewPiS_iii)
        /*00a4*/ 	.word	0x00000000


	//----- nvinfo : EIATTR_MIN_STACK_SIZE
	.align		4
.L_27:
        /*00a8*/ 	.byte	0x04, 0x12
        /*00aa*/ 	.short	(.L_29 - .L_28)
	.align		4
.L_28:
        /*00ac*/ 	.word	index@(_Z9getMinidxPiS_ii)
        /*00b0*/ 	.word	0x00000000


	//----- nvinfo : EIATTR_MIN_STACK_SIZE
	.align		4
.L_29:
        /*00b4*/ 	.byte	0x04, 0x12
        /*00b6*/ 	.short	(.L_31 - .L_30)
	.align		4
.L_30:
        /*00b8*/ 	.word	index@(_Z7findMinPiS_i)
        /*00bc*/ 	.word	0x00000000


	//----- nvinfo : EIATTR_MIN_STACK_SIZE
	.align		4
.L_31:
        /*00c0*/ 	.byte	0x04, 0x12
        /*00c2*/ 	.short	(.L_33 - .L_32)
	.align		4
.L_32:
        /*00c4*/ 	.word	index@(_Z9create_njPiS_S_i)
        /*00c8*/ 	.word	0x00000000


	//----- nvinfo : EIATTR_MIN_STACK_SIZE
	.align		4
.L_33:
        /*00cc*/ 	.byte	0x04, 0x12
        /*00ce*/ 	.short	(.L_35 - .L_34)
	.align		4
.L_34:
        /*00d0*/ 	.word	index@(_Z6getsumPiS_i)
        /*00d4*/ 	.word	0x00000000
.L_35:


//--------------------- .nv.compat                --------------------------
	.section	.nv.compat,"",@"SHT_CUDA_COMPAT_INFO"
	.align	4
        /*0000*/ 	.byte	0x02, 0x09, 0x00, 0x00, 0x02, 0x02, 0x01, 0x00, 0x02, 0x05, 0x05, 0x00, 0x03, 0x07, 0x01, 0x01
        /*0010*/ 	.byte	0x02, 0x03, 0x00, 0x00, 0x02, 0x06, 0x01, 0x00, 0x04, 0x0b, 0x08, 0x00, 0x09, 0x00, 0x00, 0x00
        /*0020*/ 	.byte	0x00, 0x00, 0x00, 0x00


//--------------------- .nv.info._Z9makeMergePiS_S_iii --------------------------
	.section	.nv.info._Z9makeMergePiS_S_iii,"",@"SHT_CUDA_INFO"
	.sectionflags	@""
	.align	4


	//----- nvinfo : EIATTR_CUDA_API_VERSION
	.align		4
        /*0000*/ 	.byte	0x04, 0x37
        /*0002*/ 	.short	(.L_37 - .L_36)
.L_36:
        /*0004*/ 	.word	0x00000082


	//----- nvinfo : EIATTR_KPARAM_INFO
	.align		4
.L_37:
        /*0008*/ 	.byte	0x04, 0x17
        /*000a*/ 	.short	(.L_39 - .L_38)
.L_38:
        /*000c*/ 	.word	0x00000000
        /*0010*/ 	.short	0x0005
        /*0012*/ 	.short	0x0020
        /*0014*/ 	.byte	0x00, 0xf0, 0x11, 0x00


	//----- nvinfo : EIATTR_KPARAM_INFO
	.align		4
.L_39:
        /*0018*/ 	.byte	0x04, 0x17
        /*001a*/ 	.short	(.L_41 - .L_40)
.L_40:
        /*001c*/ 	.word	0x00000000
        /*0020*/ 	.short	0x0004
        /*0022*/ 	.short	0x001c
        /*0024*/ 	.byte	0x00, 0xf0, 0x11, 0x00


	//----- nvinfo : EIATTR_KPARAM_INFO
	.align		4
.L_41:
        /*0028*/ 	.byte	0x04, 0x17
        /*002a*/ 	.short	(.L_43 - .L_42)
.L_42:
        /*002c*/ 	.word	0x00000000
        /*0030*/ 	.short	0x0003
        /*0032*/ 	.short	0x0018
        /*0034*/ 	.byte	0x00, 0xf0, 0x11, 0x00


	//----- nvinfo : EIATTR_KPARAM_INFO
	.align		4
.L_43:
        /*0038*/ 	.byte	0x04, 0x17
        /*003a*/ 	.short	(.L_45 - .L_44)
.L_44:
        /*003c*/ 	.word	0x00000000
        /*0040*/ 	.short	0x0002
        /*0042*/ 	.short	0x0010
        /*0044*/ 	.byte	0x00, 0xf5, 0x21, 0x00


	//----- nvinfo : EIATTR_KPARAM_INFO
	.align		4
.L_45:
        /*0048*/ 	.byte	0x04, 0x17
        /*004a*/ 	.short	(.L_47 - .L_46)
.L_46:
        /*004c*/ 	.word	0x00000000
        /*0050*/ 	.short	0x0001
        /*0052*/ 	.short	0x0008
        /*0054*/ 	.byte	0x00, 0xf5, 0x21, 0x00


	//----- nvinfo : EIATTR_KPARAM_INFO
	.align		4
.L_47:
        /*0058*/ 	.byte	0x04, 0x17
        /*005a*/ 	.short	(.L_49 - .L_48)
.L_48:
        /*005c*/ 	.word	0x00000000
        /*0060*/ 	.short	0x0000
        /*0062*/ 	.short	0x0000
        /*0064*/ 	.byte	0x00, 0xf5, 0x21, 0x00


	//----- nvinfo : EIATTR_SPARSE_MMA_MASK
	.align		4
.L_49:
        /*0068*/ 	.byte	0x03, 0x50
        /*006a*/ 	.short	0x0000


	//----- nvinfo : EIATTR_MAXREG_COUNT
	.align		4
        /*006c*/ 	.byte	0x03, 0x1b
        /*006e*/ 	.short	0x00ff


	//----- nvinfo : EIATTR_MERCURY_ISA_VERSION
	.align		4
        /*0070*/ 	.byte	0x03, 0x5f
        /*0072*/ 	.short	0x0101


	//----- nvinfo : EIATTR_VRC_CTA_INIT_COUNT
	.align		4
        /*0074*/ 	.byte	0x02, 0x4a
	.zero		1
	.zero		1


	//----- nvinfo : EIATTR_EXIT_INSTR_OFFSETS
	.align		4
        /*0078*/ 	.byte	0x04, 0x1c
        /*007a*/ 	.short	(.L_51 - .L_50)


	//   ....[0]....
.L_50:
        /*007c*/ 	.word	0x00000080


	//   ....[1]....
        /*0080*/ 	.word	0x00000140


	//   ....[2]....
        /*0084*/ 	.word	0x00000280


	//----- nvinfo : EIATTR_CBANK_PARAM_SIZE
	.align		4
.L_51:
        /*0088*/ 	.byte	0x03, 0x19
        /*008a*/ 	.short	0x0024


	//----- nvinfo : EIATTR_PARAM_CBANK
	.align		4
        /*008c*/ 	.byte	0x04, 0x0a
        /*008e*/ 	.short	(.L_53 - .L_52)
	.align		4
.L_52:
        /*0090*/ 	.word	index@(.nv.constant0._Z9makeMergePiS_S_iii)
        /*0094*/ 	.short	0x0380
        /*0096*/ 	.short	0x0024


	//----- nvinfo : EIATTR_SW_WAR
	.align		4
.L_53:
        /*0098*/ 	.byte	0x04, 0x36
        /*009a*/ 	.short	(.L_55 - .L_54)
.L_54:
        /*009c*/ 	.word	0x00000008
.L_55:


//--------------------- .nv.info._Z7makeNewPiS_iii --------------------------
	.section	.nv.info._Z7makeNewPiS_iii,"",@"SHT_CUDA_INFO"
	.sectionflags	@""
	.align	4


	//----- nvinfo : EIATTR_CUDA_API_VERSION
	.align		4
        /*0000*/ 	.byte	0x04, 0x37
        /*0002*/ 	.short	(.L_57 - .L_56)
.L_56:
        /*0004*/ 	.word	0x00000082


	//----- nvinfo : EIATTR_KPARAM_INFO
	.align		4
.L_57:
        /*0008*/ 	.byte	0x04, 0x17
        /*000a*/ 	.short	(.L_59 - .L_58)
.L_58:
        /*000c*/ 	.word	0x00000000
        /*0010*/ 	.short	0x0004
        /*0012*/ 	.short	0x0018
        /*0014*/ 	.byte	0x00, 0xf0, 0x11, 0x00


	//----- nvinfo : EIATTR_KPARAM_INFO
	.align		4
.L_59:
        /*0018*/ 	.byte	0x04, 0x17
        /*001a*/ 	.short	(.L_61 - .L_60)
.L_60:
        /*001c*/ 	.word	0x00000000
        /*0020*/ 	.short	0x0003
        /*0022*/ 	.short	0x0014
        /*0024*/ 	.byte	0x00, 0xf0, 0x11, 0x00


	//----- nvinfo : EIATTR_KPARAM_INFO
	.align		4
.L_61:
        /*0028*/ 	.byte	0x04, 0x17
        /*002a*/ 	.short	(.L_63 - .L_62)
.L_62:
        /*002c*/ 	.word	0x00000000
        /*0030*/ 	.short	0x0002
        /*0032*/ 	.short	0x0010
        /*0034*/ 	.byte	0x00, 0xf0, 0x11, 0x00


	//----- nvinfo : EIATTR_KPARAM_INFO
	.align		4
.L_63:
        /*0038*/ 	.byte	0x04, 0x17
        /*003a*/ 	.short	(.L_65 - .L_64)
.L_64:
        /*003c*/ 	.word	0x00000000
        /*0040*/ 	.short	0x0001
        /*0042*/ 	.short	0x0008
        /*0044*/ 	.byte	0x00, 0xf5, 0x21, 0x00


	//----- nvinfo : EIATTR_KPARAM_INFO
	.align		4
.L_65:
        /*0048*/ 	.byte	0x04, 0x17
        /*004a*/ 	.short	(.L_67 - .L_66)
.L_66:
        /*004c*/ 	.word	0x00000000
        /*0050*/ 	.short	0x0000
        /*0052*/ 	.short	0x0000
        /*0054*/ 	.byte	0x00, 0xf5, 0x21, 0x00


	//----- nvinfo : EIATTR_SPARSE_MMA_MASK
	.align		4
.L_67:
        /*0058*/ 	.byte	0x03, 0x50
        /*005a*/ 	.short	0x0000


	//----- nvinfo : EIATTR_MAXREG_COUNT
	.align		4
        /*005c*/ 	.byte	0x03, 0x1b
        /*005e*/ 	.short	0x00ff


	//----- nvinfo : EIATTR_MERCURY_ISA_VERSION
	.align		4
        /*0060*/ 	.byte	0x03, 0x5f
        /*0062*/ 	.short	0x0101


	//----- nvinfo : EIATTR_VRC_CTA_INIT_COUNT
	.align		4
        /*0064*/ 	.byte	0x02, 0x4a
	.zero		1
	.zero		1


	//----- nvinfo : EIATTR_EXIT_INSTR_OFFSETS
	.align		4
        /*0068*/ 	.byte	0x04, 0x1c
        /*006a*/ 	.short	(.L_69 - .L_68)


	//   ....[0]....
.L_68:
        /*006c*/ 	.word	0x00000080


	//   ....[1]....
        /*0070*/ 	.word	0x00000290


	//   ....[2]....
        /*0074*/ 	.word	0x00000320


	//   ....[3]....
        /*0078*/ 	.word	0x000003d0


	//----- nvinfo : EIATTR_CRS_STACK_SIZE
	.align		4
.L_69:
        /*007c*/ 	.byte	0x04, 0x1e
        /*007e*/ 	.short	(.L_71 - .L_70)
.L_70:
        /*0080*/ 	.word	0x00000000


	//----- nvinfo : EIATTR_CBANK_PARAM_SIZE
	.align		4
.L_71:
        /*0084*/ 	.byte	0x03, 0x19
        /*0086*/ 	.short	0x001c


	//----- nvinfo : EIATTR_PARAM_CBANK
	.align		4
        /*0088*/ 	.byte	0x04, 0x0a
        /*008a*/ 	.short	(.L_73 - .L_72)
	.align		4
.L_72:
        /*008c*/ 	.word	index@(.nv.constant0._Z7makeNewPiS_iii)
        /*0090*/ 	.short	0x0380
        /*0092*/ 	.short	0x001c


	//----- nvinfo : EIATTR_SW_WAR
	.align		4
.L_73:
        /*0094*/ 	.byte	0x04, 0x36
        /*0096*/ 	.short	(.L_75 - .L_74)
.L_74:
        /*0098*/ 	.word	0x00000008
.L_75:


//--------------------- .nv.info._Z9getMinidxPiS_ii --------------------------
	.section	.nv.info._Z9getMinidxPiS_ii,"",@"SHT_CUDA_INFO"
	.sectionflags	@""
	.align	4


	//----- nvinfo : EIATTR_CUDA_API_VERSION
	.align		4
        /*0000*/ 	.byte	0x04, 0x37
        /*0002*/ 	.short	(.L_77 - .L_76)
.L_76:
        /*0004*/ 	.word	0x00000082


	//----- nvinfo : EIATTR_KPARAM_INFO
	.align		4
.L_77:
        /*0008*/ 	.byte	0x04, 0x17
        /*000a*/ 	.short	(.L_79 - .L_78)
.L_78:
        /*000c*/ 	.word	0x00000000
        /*0010*/ 	.short	0x0003
        /*0012*/ 	.short	0x0014
        /*0014*/ 	.byte	0x00, 0xf0, 0x11, 0x00


	//----- nvinfo : EIATTR_KPARAM_INFO
	.align		4
.L_79:
        /*0018*/ 	.byte	0x04, 0x17
        /*001a*/ 	.short	(.L_81 - .L_80)
.L_80:
        /*001c*/ 	.word	0x00000000
        /*0020*/ 	.short	0x0002
        /*0022*/ 	.short	0x0010
        /*0024*/ 	.byte	0x00, 0xf0, 0x11, 0x00


	//----- nvinfo : EIATTR_KPARAM_INFO
	.align		4
.L_81:
        /*0028*/ 	.byte	0x04, 0x17
        /*002a*/ 	.short	(.L_83 - .L_82)
.L_82:
        /*002c*/ 	.word	0x00000000
        /*0030*/ 	.short	0x0001
        /*0032*/ 	.short	0x0008
        /*0034*/ 	.byte	0x00, 0xf5, 0x21, 0x00


	//----- nvinfo : EIATTR_KPARAM_INFO
	.align		4
.L_83:
        /*0038*/ 	.byte	0x04, 0x17
        /*003a*/ 	.short	(.L_85 - .L_84)
.L_84:
        /*003c*/ 	.word	0x00000000
        /*0040*/ 	.short	0x0000
        /*0042*/ 	.short	0x0000
        /*0044*/ 	.byte	0x00, 0xf5, 0x21, 0x00


	//----- nvinfo : EIATTR_SPARSE_MMA_MASK
	.align		4
.L_85:
        /*0048*/ 	.byte	0x03, 0x50
        /*004a*/ 	.short	0x0000


	//----- nvinfo : EIATTR_MAXREG_COUNT
	.align		4
        /*004c*/ 	.byte	0x03, 0x1b
        /*004e*/ 	.short	0x00ff


	//----- nvinfo : EIATTR_MERCURY_ISA_VERSION
	.align		4
        /*0050*/ 	.byte	0x03, 0x5f
        /*0052*/ 	.short	0x0101


	//----- nvinfo : EIATTR_VRC_CTA_INIT_COUNT
	.align		4
        /*0054*/ 	.byte	0x02, 0x4a
	.zero		1
	.zero		1


	//----- nvinfo : EIATTR_EXIT_INSTR_OFFSETS
	.align		4
        /*0058*/ 	.byte	0x04, 0x1c
        /*005a*/ 	.short	(.L_87 - .L_86)


	//   ....[0]....
.L_86:
        /*005c*/ 	.word	0x00000080


	//   ....[1]....
        /*0060*/ 	.word	0x000000f0


	//   ....[2]....
        /*0064*/ 	.word	0x00000120


	//----- nvinfo : EIATTR_CBANK_PARAM_SIZE
	.align		4
.L_87:
        /*0068*/ 	.byte	0x03, 0x19
        /*006a*/ 	.short	0x0018


	//----- nvinfo : EIATTR_PARAM_CBANK
	.align		4
        /*006c*/ 	.byte	0x04, 0x0a
        /*006e*/ 	.short	(.L_89 - .L_88)
	.align		4
.L_88:
        /*0070*/ 	.word	index@(.nv.constant0._Z9getMinidxPiS_ii)
        /*0074*/ 	.short	0x0380
        /*0076*/ 	.short	0x0018


	//----- nvinfo : EIATTR_SW_WAR
	.align		4
.L_89:
        /*0078*/ 	.byte	0x04, 0x36
        /*007a*/ 	.short	(.L_91 - .L_90)
.L_90:
        /*007c*/ 	.word	0x00000008
.L_91:


//--------------------- .nv.info._Z7findMinPiS_i  --------------------------
	.section	.nv.info._Z7findMinPiS_i,"",@"SHT_CUDA_INFO"
	.sectionflags	@""
	.align	4


	//----- nvinfo : EIATTR_CUDA_API_VERSION
	.align		4
        /*0000*/ 	.byte	0x04, 0x37
        /*0002*/ 	.short	(.L_93 - .L_92)
.L_92:
        /*0004*/ 	.word	0x00000082


	//----- nvinfo : EIATTR_KPARAM_INFO
	.align		4
.L_93:
        /*0008*/ 	.byte	0x04, 0x17
        /*000a*/ 	.short	(.L_95 - .L_94)
.L_94:
        /*000c*/ 	.word	0x00000000
        /*0010*/ 	.short	0x0002
        /*0012*/ 	.short	0x0010
        /*0014*/ 	.byte	0x00, 0xf0, 0x11, 0x00


	//----- nvinfo : EIATTR_KPARAM_INFO
	.align		4
.L_95:
        /*0018*/ 	.byte	0x04, 0x17
        /*001a*/ 	.short	(.L_97 - .L_96)
.L_96:
        /*001c*/ 	.word	0x00000000
        /*0020*/ 	.short	0x0001
        /*0022*/ 	.short	0x0008
        /*0024*/ 	.byte	0x00, 0xf5, 0x21, 0x00


	//----- nvinfo : EIATTR_KPARAM_INFO
	.align		4
.L_97:
        /*0028*/ 	.byte	0x04, 0x17
        /*002a*/ 	.short	(.L_99 - .L_98)
.L_98:
        /*002c*/ 	.word	0x00000000
        /*0030*/ 	.short	0x0000
        /*0032*/ 	.short	0x0000
        /*0034*/ 	.byte	0x00, 0xf5, 0x21, 0x00


	//----- nvinfo : EIATTR_SPARSE_MMA_MASK
	.align		4
.L_99:
        /*0038*/ 	.byte	0x03, 0x50
        /*003a*/ 	.short	0x0000


	//----- nvinfo : EIATTR_MAXREG_COUNT
	.align		4
        /*003c*/ 	.byte	0x03, 0x1b
        /*003e*/ 	.short	0x00ff


	//----- nvinfo : EIATTR_NUM_BARRIERS
	.align		4
        /*0040*/ 	.byte	0x02, 0x4c
        /*0042*/ 	.byte	0x01
	.zero		1


	//----- nvinfo : EIATTR_MERCURY_ISA_VERSION
	.align		4
        /*0044*/ 	.byte	0x03, 0x5f
        /*0046*/ 	.short	0x0101


	//----- nvinfo : EIATTR_COOP_GROUP_MASK_REGIDS
	.align		4
        /*0048*/ 	.byte	0x04, 0x29
        /*004a*/ 	.short	(.L_101 - .L_100)


	//   ....[0]....
.L_100:
        /*004c*/ 	.word	0xffffffff


	//----- nvinfo : EIATTR_COOP_GROUP_INSTR_OFFSETS
	.align		4
.L_101:
        /*0050*/ 	.byte	0x04, 0x28
        /*0052*/ 	.short	(.L_103 - .L_102)


	//   ....[0]....
.L_102:
        /*0054*/ 	.word	0x000001b0


	//----- nvinfo : EIATTR_VRC_CTA_INIT_COUNT
	.align		4
.L_103:
        /*0058*/ 	.byte	0x02, 0x4a
	.zero		1
	.zero		1


	//----- nvinfo : EIATTR_EXIT_INSTR_OFFSETS
	.align		4
        /*005c*/ 	.byte	0x04, 0x1c
        /*005e*/ 	.short	(.L_105 - .L_104)


	//   ....[0]....
.L_104:
        /*0060*/ 	.word	0x000001f0


	//   ....[1]....
        /*0064*/ 	.word	0x00000220


	//----- nvinfo : EIATTR_CRS_STACK_SIZE
	.align		4
.L_105:
        /*0068*/ 	.byte	0x04, 0x1e
        /*006a*/ 	.short	(.L_107 - .L_106)
.L_106:
        /*006c*/ 	.word	0x00000000


	//----- nvinfo : EIATTR_CBANK_PARAM_SIZE
	.align		4
.L_107:
        /*0070*/ 	.byte	0x03, 0x19
        /*0072*/ 	.short	0x0014


	//----- nvinfo : EIATTR_PARAM_CBANK
	.align		4
        /*0074*/ 	.byte	0x04, 0x0a
        /*0076*/ 	.short	(.L_109 - .L_108)
	.align		4
.L_108:
        /*0078*/ 	.word	index@(.nv.constant0._Z7findMinPiS_i)
        /*007c*/ 	.short	0x0380
        /*007e*/ 	.short	0x0014


	//----- nvinfo : EIATTR_SW_WAR
	.align		4
.L_109:
        /*0080*/ 	.byte	0x04, 0x36
        /*0082*/ 	.short	(.L_111 - .L_110)
.L_110:
        /*0084*/ 	.word	0x00000008
.L_111:


//--------------------- .nv.info._Z9create_njPiS_S_i --------------------------
	.section	.nv.info._Z9create_njPiS_S_i,"",@"SHT_CUDA_INFO"
	.sectionflags	@""
	.align	4


	//----- nvinfo : EIATTR_CUDA_API_VERSION
	.align		4
        /*0000*/ 	.byte	0x04, 0x37
        /*0002*/ 	.short	(.L_113 - .L_112)
.L_112:
        /*0004*/ 	.word	0x00000082


	//----- nvinfo : EIATTR_KPARAM_INFO
	.align		4
.L_113:
        /*0008*/ 	.byte	0x04, 0x17
        /*000a*/ 	.short	(.L_115 - .L_114)
.L_114:
        /*000c*/ 	.word	0x00000000
        /*0010*/ 	.short	0x0003
        /*0012*/ 	.short	0x0018
        /*0014*/ 	.byte	0x00, 0xf0, 0x11, 0x00


	//----- nvinfo : EIATTR_KPARAM_INFO
	.align		4
.L_115:
        /*0018*/ 	.byte	0x04, 0x17
        /*001a*/ 	.short	(.L_117 - .L_116)
.L_116:
        /*001c*/ 	.word	0x00000000
        /*0020*/ 	.short	0x0002
        /*0022*/ 	.short	0x0010
        /*0024*/ 	.byte	0x00, 0xf5, 0x21, 0x00


	//----- nvinfo : EIATTR_KPARAM_INFO
	.align		4
.L_117:
        /*0028*/ 	.byte	0x04, 0x17
        /*002a*/ 	.short	(.L_119 - .L_118)
.L_118:
        /*002c*/ 	.word	0x00000000
        /*0030*/ 	.short	0x0001
        /*0032*/ 	.short	0x0008
        /*0034*/ 	.byte	0x00, 0xf5, 0x21, 0x00


	//----- nvinfo : EIATTR_KPARAM_INFO
	.align		4
.L_119:
        /*0038*/ 	.byte	0x04, 0x17
        /*003a*/ 	.short	(.L_121 - .L_120)
.L_120:
        /*003c*/ 	.word	0x00000000
        /*0040*/ 	.short	0x0000
        /*0042*/ 	.short	0x0000
        /*0044*/ 	.byte	0x00, 0xf5, 0x21, 0x00


	//----- nvinfo : EIATTR_SPARSE_MMA_MASK
	.align		4
.L_121:
        /*0048*/ 	.byte	0x03, 0x50
        /*004a*/ 	.short	0x0000


	//----- nvinfo : EIATTR_MAXREG_COUNT
	.align		4
        /*004c*/ 	.byte	0x03, 0x1b
        /*004e*/ 	.short	0x00ff


	//----- nvinfo : EIATTR_MERCURY_ISA_VERSION
	.align		4
        /*0050*/ 	.byte	0x03, 0x5f
        /*0052*/ 	.short	0x0101


	//----- nvinfo : EIATTR_VRC_CTA_INIT_COUNT
	.align		4
        /*0054*/ 	.byte	0x02, 0x4a
	.zero		1
	.zero		1


	//----- nvinfo : EIATTR_EXIT_INSTR_OFFSETS
	.align		4
        /*0058*/ 	.byte	0x04, 0x1c
        /*005a*/ 	.short	(.L_123 - .L_122)


	//   ....[0]....
.L_122:
        /*005c*/ 	.word	0x00000080


	//   ....[1]....
        /*0060*/ 	.word	0x00000280


	//   ....[2]....
        /*0064*/ 	.word	0x00000370


	//----- nvinfo : EIATTR_CBANK_PARAM_SIZE
	.align		4
.L_123:
        /*0068*/ 	.byte	0x03, 0x19
        /*006a*/ 	.short	0x001c


	//----- nvinfo : EIATTR_PARAM_CBANK
	.align		4
        /*006c*/ 	.byte	0x04, 0x0a
        /*006e*/ 	.short	(.L_125 - .L_124)
	.align		4
.L_124:
        /*0070*/ 	.word	index@(.nv.constant0._Z9create_njPiS_S_i)
        /*0074*/ 	.short	0x0380
        /*0076*/ 	.short	0x001c


	//----- nvinfo : EIATTR_SW_WAR
	.align		4
.L_125:
        /*0078*/ 	.byte	0x04, 0x36
        /*007a*/ 	.short	(.L_127 - .L_126)
.L_126:
        /*007c*/ 	.word	0x00000008
.L_127:


//--------------------- .nv.info._Z6getsumPiS_i   --------------------------
	.section	.nv.info._Z6getsumPiS_i,"",@"SHT_CUDA_INFO"
	.sectionflags	@""
	.align	4


	//----- nvinfo : EIATTR_CUDA_API_VERSION
	.align		4
        /*0000*/ 	.byte	0x04, 0x37
        /*0002*/ 	.short	(.L_129 - .L_128)
.L_128:
        /*0004*/ 	.word	0x00000082


	//----- nvinfo : EIATTR_KPARAM_INFO
	.align		4
.L_129:
        /*0008*/ 	.byte	0x04, 0x17
        /*000a*/ 	.short	(.L_131 - .L_130)
.L_130:
        /*000c*/ 	.word	0x00000000
        /*0010*/ 	.short	0x0002
        /*0012*/ 	.short	0x0010
        /*0014*/ 	.byte	0x00, 0xf0, 0x11, 0x00


	//----- nvinfo : EIATTR_KPARAM_INFO
	.align		4
.L_131:
        /*0018*/ 	.byte	0x04, 0x17
        /*001a*/ 	.short	(.L_133 - .L_132)
.L_132:
        /*001c*/ 	.word	0x00000000
        /*0020*/ 	.short	0x0001
        /*0022*/ 	.short	0x0008
        /*0024*/ 	.byte	0x00, 0xf5, 0x21, 0x00


	//----- nvinfo : EIATTR_KPARAM_INFO
	.align		4
.L_133:
        /*0028*/ 	.byte	0x04, 0x17
        /*002a*/ 	.short	(.L_135 - .L_134)
.L_134:
        /*002c*/ 	.word	0x00000000
        /*0030*/ 	.short	0x0000
        /*0032*/ 	.short	0x0000
        /*0034*/ 	.byte	0x00, 0xf5, 0x21, 0x00


	//----- nvinfo : EIATTR_SPARSE_MMA_MASK
	.align		4
.L_135:
        /*0038*/ 	.byte	0x03, 0x50
        /*003a*/ 	.short	0x0000


	//----- nvinfo : EIATTR_MAXREG_COUNT
	.align		4
        /*003c*/ 	.byte	0x03, 0x1b
        /*003e*/ 	.short	0x00ff


	//----- nvinfo : EIATTR_MERCURY_ISA_VERSION
	.align		4
        /*0040*/ 	.byte	0x03, 0x5f
        /*0042*/ 	.short	0x0101


	//----- nvinfo : EIATTR_VRC_CTA_INIT_COUNT
	.align		4
        /*0044*/ 	.byte	0x02, 0x4a
	.zero		1
	.zero		1


	//----- nvinfo : EIATTR_EXIT_INSTR_OFFSETS
	.align		4
        /*0048*/ 	.byte	0x04, 0x1c
        /*004a*/ 	.short	(.L_137 - .L_136)


	//   ....[0]....
.L_136:
        /*004c*/ 	.word	0x00000080


	//   ....[1]....
        /*0050*/ 	.word	0x00000270


	//----- nvinfo : EIATTR_CBANK_PARAM_SIZE
	.align		4
.L_137:
        /*0054*/ 	.byte	0x03, 0x19
        /*0056*/ 	.short	0x0014


	//----- nvinfo : EIATTR_PARAM_CBANK
	.align		4
        /*0058*/ 	.byte	0x04, 0x0a
        /*005a*/ 	.short	(.L_139 - .L_138)
	.align		4
.L_138:
        /*005c*/ 	.word	index@(.nv.constant0._Z6getsumPiS_i)
        /*0060*/ 	.short	0x0380
        /*0062*/ 	.short	0x0014


	//----- nvinfo : EIATTR_SW_WAR
	.align		4
.L_139:
        /*0064*/ 	.byte	0x04, 0x36
        /*0066*/ 	.short	(.L_141 - .L_140)
.L_140:
        /*0068*/ 	.word	0x00000008
.L_141:


//--------------------- .nv.callgraph             --------------------------
	.section	.nv.callgraph,"",@"SHT_CUDA_CALLGRAPH"
	.align	4
	.sectionentsize	8
	.align		4
        /*0000*/ 	.word	0x00000000
	.align		4
        /*0004*/ 	.word	0xffffffff
	.align		4
        /*0008*/ 	.word	0x00000000
	.align		4
        /*000c*/ 	.word	0xfffffffe
	.align		4
        /*0010*/ 	.word	0x00000000
	.align		4
        /*0014*/ 	.word	0xfffffffd
	.align		4
        /*0018*/ 	.word	0x00000000
	.align		4
        /*001c*/ 	.word	0xfffffffc


//--------------------- .text._Z9makeMergePiS_S_iii --------------------------
	.section	.text._Z9makeMergePiS_S_iii,"ax",@progbits
	.align	128
        .global         _Z9makeMergePiS_S_iii
        .type           _Z9makeMergePiS_S_iii,@function
        .size           _Z9makeMergePiS_S_iii,(.L_x_14 - _Z9makeMergePiS_S_iii)
        .other          _Z9makeMergePiS_S_iii,@"STO_CUDA_ENTRY STV_DEFAULT"
_Z9makeMergePiS_S_iii:
.text._Z9makeMergePiS_S_iii:
[----:B------:R-:W-:Y:S01]  /*0000*/  LDC R1, c[0x0][0x37c] ;  /* 0x0000df00ff017b82 */ /* 0x000fe20000000800 */
[----:B------:R-:W0:Y:S01]  /*0010*/  S2R R0, SR_CTAID.X ;  /* 0x0000000000007919 */ /* 0x000e220000002500 */
[----:B------:R-:W1:Y:S01]  /*0020*/  LDCU UR8, c[0x0][0x3a0] ;  /* 0x00007400ff0877ac */ /* 0x000e620008000800 */
[----:B------:R-:W0:Y:S01]  /*0030*/  S2R R3, SR_TID.X ;  /* 0x0000000000037919 */ /* 0x000e220000002100 */
[----:B------:R-:W0:Y:S01]  /*0040*/  LDCU UR5, c[0x0][0x360] ;  /* 0x00006c00ff0577ac */ /* 0x000e220008000800 */
[----:B-1----:R-:W-:Y:S01]  /*0050*/  UIADD3 UR4, UPT, UPT, UR8, -0x1, URZ ;  /* 0xffffffff08047890 */ /* 0x002fe2000fffe0ff */
[----:B0-----:R-:W-:-:S05]  /*0060*/  IMAD R0, R0, UR5, R3 ;  /* 0x0000000500007c24 */ /* 0x001fca000f8e0203 */
[----:B------:R-:W-:-:S13]  /*0070*/  ISETP.GE.AND P0, PT, R0, UR4, PT ;  /* 0x0000000400007c0c */ /* 0x000fda000bf06270 */
[----:B------:R-:W-:Y:S05]  /*0080*/  @P0 EXIT ;  /* 0x000000000000094d */ /* 0x000fea0003800000 */
[----:B------:R-:W0:Y:S01]  /*0090*/  LDC.64 R2, c[0x0][0x390] ;  /* 0x0000e400ff027b82 */ /* 0x000e220000000a00 */
[----:B------:R-:W1:Y:S01]  /*00a0*/  LDCU.64 UR6, c[0x0][0x358] ;  /* 0x00006b00ff0677ac */ /* 0x000e620008000a00 */
[----:B------:R-:W-:-:S06]  /*00b0*/  ISETP.NE.AND P0, PT, R0, RZ, PT ;  /* 0x000000ff0000720c */ /* 0x000fcc0003f05270 */
[----:B------:R-:W2:Y:S01]  /*00c0*/  LDC.64 R8, c[0x0][0x398] ;  /* 0x0000e600ff087b82 */ /* 0x000ea20000000a00 */
[----:B0-----:R-:W-:-:S06]  /*00d0*/  IMAD.WIDE R2, R0, 0x4, R2 ;  /* 0x0000000400027825 */ /* 0x001fcc00078e0202 */
[----:B-1----:R-:W3:Y:S01]  /*00e0*/  LDG.E R2, desc[UR6][R2.64+0x4] ;  /* 0x0000040602027981 */ /* 0x002ee2000c1e1900 */
[----:B------:R-:W0:Y:S01]  /*00f0*/  @!P0 LDC.64 R4, c[0x0][0x380] ;  /* 0x0000e000ff048b82 */ /* 0x000e220000000a00 */
[C---:B--2---:R-:W-:Y:S02]  /*0100*/  IMAD R6, R8.reuse, UR8, R9 ;  /* 0x0000000808067c24 */ /* 0x044fe4000f8e0209 */
[----:B0-----:R0:W-:Y:S01]  /*0110*/  @!P0 STG.E desc[UR6][R4.64], RZ ;  /* 0x000000ff04008986 */ /* 0x0011e2000c101906 */
[--C-:B---3--:R-:W-:Y:S02]  /*0120*/  IMAD R7, R8, UR8, R2.reuse ;  /* 0x0000000808077c24 */ /* 0x108fe4000f8e0202 */
[----:B------:R-:W-:Y:S01]  /*0130*/  IMAD R9, R9, UR8, R2 ;  /* 0x0000000809097c24 */ /* 0x000fe2000f8e0202 */
[----:B0-----:R-:W-:Y:S06]  /*0140*/  @!P0 EXIT ;  /* 0x000000000000894d */ /* 0x001fec0003800000 */
[----:B------:R-:W0:Y:S01]  /*0150*/  LDC.64 R10, c[0x0][0x388] ;  /* 0x0000e200ff0a7b82 */ /* 0x000e220000000a00 */
[----:B------:R-:W-:-:S07]  /*0160*/  SHF.R.S32.HI R8, RZ, 0x1f, R6 ;  /* 0x0000001fff087819 */ /* 0x000fce0000011406 */
[----:B------:R-:W1:Y:S01]  /*0170*/  LDC.64 R4, c[0x0][0x388] ;  /* 0x0000e200ff047b82 */ /* 0x000e620000000a00 */
[----:B0-----:R-:W-:-:S04]  /*0180*/  LEA R10, P0, R6, R10, 0x2 ;  /* 0x0000000a060a7211 */ /* 0x001fc800078010ff */
[----:B------:R-:W-:Y:S01]  /*0190*/  LEA.HI.X R11, R6, R11, R8, 0x2, P0 ;  /* 0x0000000b060b7211 */ /* 0x000fe200000f1408 */
[----:B-1----:R-:W-:-:S04]  /*01a0*/  IMAD.WIDE R2, R7, 0x4, R4 ;  /* 0x0000000407027825 */ /* 0x002fc800078e0204 */
[----:B------:R-:W2:Y:S01]  /*01b0*/  LDG.E R10, desc[UR6][R10.64] ;  /* 0x000000060a0a7981 */ /* 0x000ea2000c1e1900 */
[----:B------:R-:W-:-:S03]  /*01c0*/  IMAD.WIDE R4, R9, 0x4, R4 ;  /* 0x0000000409047825 */ /* 0x000fc600078e0204 */
[----:B------:R-:W2:Y:S01]  /*01d0*/  LDG.E R3, desc[UR6][R2.64] ;  /* 0x0000000602037981 */ /* 0x000ea2000c1e1900 */
[----:B------:R-:W0:Y:S03]  /*01e0*/  LDC.64 R8, c[0x0][0x380] ;  /* 0x0000e000ff087b82 */ /* 0x000e260000000a00 */
[----:B------:R-:W2:Y:S01]  /*01f0*/  LDG.E R4, desc[UR6][R4.64] ;  /* 0x0000000604047981 */ /* 0x000ea2000c1e1900 */
[----:B------:R-:W-:Y:S01]  /*0200*/  IMAD R15, R0, UR4, RZ ;  /* 0x00000004000f7c24 */ /* 0x000fe2000f8e02ff */
[----:B--2---:R-:W-:-:S04]  /*0210*/  IADD3 R6, PT, PT, R4, R3, -R10 ;  /* 0x0000000304067210 */ /* 0x004fc80007ffe80a */
[----:B------:R-:W-:Y:S01]  /*0220*/  LEA.HI R12, R6, R6, RZ, 0x1 ;  /* 0x00000006060c7211 */ /* 0x000fe200078f08ff */
[----:B0-----:R-:W-:-:S03]  /*0230*/  IMAD.WIDE R6, R0, 0x4, R8 ;  /* 0x0000000400067825 */ /* 0x001fc600078e0208 */
[----:B------:R-:W-:Y:S01]  /*0240*/  SHF.R.S32.HI R13, RZ, 0x1, R12 ;  /* 0x00000001ff0d7819 */ /* 0x000fe2000001140c */
[----:B------:R-:W-:-:S04]  /*0250*/  IMAD.WIDE R8, R15, 0x4, R8 ;  /* 0x000000040f087825 */ /* 0x000fc800078e0208 */
[----:B------:R-:W-:Y:S04]  /*0260*/  STG.E desc[UR6][R6.64], R13 ;  /* 0x0000000d06007986 */ /* 0x000fe8000c101906 */
[----:B------:R-:W-:Y:S01]  /*0270*/  STG.E desc[UR6][R8.64], R13 ;  /* 0x0000000d08007986 */ /* 0x000fe2000c101906 */
[----:B------:R-:W-:Y:S05]  /*0280*/  EXIT ;  /* 0x000000000000794d */ /* 0x000fea0003800000 */
.L_x_0:
[----:B------:R-:W-:-:S00]  /*0290*/  BRA `(.L_x_0) ;  /* 0xfffffffc00fc7947 */ /* 0x000fc0000383ffff */
[----:B------:R-:W-:-:S00]  /*02a0*/  NOP ;  /* 0x0000000000007918 */ /* 0x000fc00000000000 */
        /* <DEDUP_REMOVED lines=13> */
.L_x_14:


//--------------------- .text._Z7makeNewPiS_iii   --------------------------
	.section	.text._Z7makeNewPiS_iii,"ax",@progbits
	.align	128
        .global         _Z7makeNewPiS_iii
        .type           _Z7makeNewPiS_iii,@function
        .size           _Z7makeNewPiS_iii,(.L_x_15 - _Z7makeNewPiS_iii)
        .other          _Z7makeNewPiS_iii,@"STO_CUDA_ENTRY STV_DEFAULT"
_Z7makeNewPiS_iii:
.text._Z7makeNewPiS_iii:
[----:B------:R-:W-:Y:S01]  /*0000*/  LDC R1, c[0x0][0x37c] ;  /* 0x0000df00ff017b82 */ /* 0x000fe20000000800 */
[----:B------:R-:W0:Y:S07]  /*0010*/  S2R R5, SR_CTAID.X ;  /* 0x0000000000057919 */ /* 0x000e2e0000002500 */
[----:B------:R-:W1:Y:S01]  /*0020*/  LDC R0, c[0x0][0x398] ;  /* 0x0000e600ff007b82 */ /* 0x000e620000000800 */
[----:B------:R-:W0:Y:S01]  /*0030*/  LDCU UR4, c[0x0][0x360] ;  /* 0x00006c00ff0477ac */ /* 0x000e220008000800 */
[----:B------:R-:W0:Y:S02]  /*0040*/  S2R R2, SR_TID.X ;  /* 0x0000000000027919 */ /* 0x000e240000002100 */
[----:B0-----:R-:W-:-:S02]  /*0050*/  IMAD R5, R5, UR4, R2 ;  /* 0x0000000405057c24 */ /* 0x001fc4000f8e0202 */
[----:B-1----:R-:W-:-:S05]  /*0060*/  IMAD R2, R0, R0, RZ ;  /* 0x0000000000027224 */ /* 0x002fca00078e02ff */
[----:B------:R-:W-:-:S13]  /*0070*/  ISETP.GE.AND P0, PT, R5, R2, PT ;  /* 0x000000020500720c */ /* 0x000fda0003f06270 */
[----:B------:R-:W-:Y:S05]  /*0080*/  @P0 EXIT ;  /* 0x000000000000094d */ /* 0x000fea0003800000 */
[----:B------:R-:W-:Y:S01]  /*0090*/  IABS R7, R0 ;  /* 0x0000000000077213 */ /* 0x000fe20000000000 */
[----:B------:R-:W0:Y:S01]  /*00a0*/  LDCU UR4, c[0x0][0x390] ;  /* 0x00007200ff0477ac */ /* 0x000e220008000800 */
[----:B------:R-:W-:Y:S02]  /*00b0*/  BSSY.RECONVERGENT B0, `(.L_x_1) ;  /* 0x0000020000007945 */ /* 0x000fe40003800200 */
[----:B------:R-:W1:Y:S08]  /*00c0*/  I2F.RP R4, R7 ;  /* 0x0000000700047306 */ /* 0x000e700000209400 */
[----:B-1----:R-:W1:Y:S02]  /*00d0*/  MUFU.RCP R4, R4 ;  /* 0x0000000400047308 */ /* 0x002e640000001000 */
[----:B-1----:R-:W-:-:S06]  /*00e0*/  VIADD R2, R4, 0xffffffe ;  /* 0x0ffffffe04027836 */ /* 0x002fcc0000000000 */
[----:B------:R1:W2:Y:S02]  /*00f0*/  F2I.FTZ.U32.TRUNC.NTZ R3, R2 ;  /* 0x0000000200037305 */ /* 0x0002a4000021f000 */
[----:B-1----:R-:W-:Y:S02]  /*0100*/  HFMA2 R2, -RZ, RZ, 0, 0 ;  /* 0x00000000ff027431 */ /* 0x002fe400000001ff */
[----:B--2---:R-:W-:-:S04]  /*0110*/  IMAD.MOV R6, RZ, RZ, -R3 ;  /* 0x000000ffff067224 */ /* 0x004fc800078e0a03 */
[----:B------:R-:W-:Y:S01]  /*0120*/  IMAD R9, R6, R7, RZ ;  /* 0x0000000706097224 */ /* 0x000fe200078e02ff */
[----:B------:R-:W-:-:S03]  /*0130*/  IABS R6, R5 ;  /* 0x0000000500067213 */ /* 0x000fc60000000000 */
[----:B------:R-:W-:Y:S01]  /*0140*/  IMAD.HI.U32 R3, R3, R9, R2 ;  /* 0x0000000903037227 */ /* 0x000fe200078e0002 */
[----:B------:R-:W-:-:S04]  /*0150*/  LOP3.LUT R2, R5, R0, RZ, 0x3c, !PT ;  /* 0x0000000005027212 */ /* 0x000fc800078e3cff */
[----:B------:R-:W-:Y:S01]  /*0160*/  ISETP.GE.AND P1, PT, R2, RZ, PT ;  /* 0x000000ff0200720c */ /* 0x000fe20003f26270 */
[----:B------:R-:W-:-:S04]  /*0170*/  IMAD.HI.U32 R3, R3, R6, RZ ;  /* 0x0000000603037227 */ /* 0x000fc800078e00ff */
[----:B------:R-:W-:-:S04]  /*0180*/  IMAD.MOV R4, RZ, RZ, -R3 ;  /* 0x000000ffff047224 */ /* 0x000fc800078e0a03 */
[----:B------:R-:W-:-:S05]  /*0190*/  IMAD R4, R7, R4, R6 ;  /* 0x0000000407047224 */ /* 0x000fca00078e0206 */
[----:B------:R-:W-:-:S13]  /*01a0*/  ISETP.GT.U32.AND P2, PT, R7, R4, PT ;  /* 0x000000040700720c */ /* 0x000fda0003f44070 */
[-C--:B------:R-:W-:Y:S01]  /*01b0*/  @!P2 IADD3 R4, PT, PT, R4, -R7.reuse, RZ ;  /* 0x800000070404a210 */ /* 0x080fe20007ffe0ff */
[----:B------:R-:W-:Y:S01]  /*01c0*/  @!P2 VIADD R3, R3, 0x1 ;  /* 0x000000010303a836 */ /* 0x000fe20000000000 */
[----:B------:R-:W-:Y:S02]  /*01d0*/  ISETP.NE.AND P2, PT, R0, RZ, PT ;  /* 0x000000ff0000720c */ /* 0x000fe40003f45270 */
[----:B------:R-:W-:-:S13]  /*01e0*/  ISETP.GE.U32.AND P0, PT, R4, R7, PT ;  /* 0x000000070400720c */ /* 0x000fda0003f06070 */
[----:B------:R-:W-:-:S05]  /*01f0*/  @P0 IADD3 R3, PT, PT, R3, 0x1, RZ ;  /* 0x0000000103030810 */ /* 0x000fca0007ffe0ff */
[----:B------:R-:W-:Y:S01]  /*0200*/  @!P1 IMAD.MOV R3, RZ, RZ, -R3 ;  /* 0x000000ffff039224 */ /* 0x000fe200078e0a03 */
[----:B------:R-:W-:-:S04]  /*0210*/  @!P2 LOP3.LUT R3, RZ, R0, RZ, 0x33, !PT ;  /* 0x00000000ff03a212 */ /* 0x000fc800078e33ff */
[C---:B0-----:R-:W-:Y:S01]  /*0220*/  ISETP.GE.AND P0, PT, R3.reuse, UR4, PT ;  /* 0x0000000403007c0c */ /* 0x041fe2000bf06270 */
[----:B------:R-:W-:Y:S01]  /*0230*/  IMAD.MOV.U32 R6, RZ, RZ, R3 ;  /* 0x000000ffff067224 */ /* 0x000fe200078e0003 */
[----:B------:R-:W-:-:S05]  /*0240*/  IADD3 R7, PT, PT, -R3, RZ, RZ ;  /* 0x000000ff03077210 */ /* 0x000fca0007ffe1ff */
[----:B------:R-:W-:-:S06]  /*0250*/  IMAD R7, R0, R7, R5 ;  /* 0x0000000700077224 */ /* 0x000fcc00078e0205 */
[----:B------:R-:W-:Y:S05]  /*0260*/  @!P0 BRA `(.L_x_2) ;  /* 0x0000000000108947 */ /* 0x000fea0003800000 */
[----:B------:R-:W0:Y:S02]  /*0270*/  LDCU UR5, c[0x0][0x394] ;  /* 0x00007280ff0577ac */ /* 0x000e240008000800 */
[----:B0-----:R-:W-:-:S13]  /*0280*/  ISETP.GT.AND P0, PT, R6, UR5, PT ;  /* 0x0000000506007c0c */ /* 0x001fda000bf04270 */
[----:B------:R-:W-:Y:S05]  /*0290*/  @!P0 EXIT ;  /* 0x000000000000894d */ /* 0x000fea0003800000 */
[----:B------:R-:W-:-:S07]  /*02a0*/  IADD3 R6, PT, PT, R6, -0x1, RZ ;  /* 0xffffffff06067810 */ /* 0x000fce0007ffe0ff */
.L_x_2:
[----:B------:R-:W-:Y:S05]  /*02b0*/  BSYNC.RECONVERGENT B0 ;  /* 0x0000000000007941 */ /* 0x000fea0003800200 */
.L_x_1:
[----:B------:R-:W-:Y:S01]  /*02c0*/  ISETP.GE.AND P0, PT, R7, UR4, PT ;  /* 0x0000000407007c0c */ /* 0x000fe2000bf06270 */
[----:B------:R-:W0:Y:S01]  /*02d0*/  LDCU.64 UR4, c[0x0][0x358] ;  /* 0x00006b00ff0477ac */ /* 0x000e220008000a00 */
[----:B------:R-:W-:Y:S11]  /*02e0*/  BSSY.RECONVERGENT B0, `(.L_x_3) ;  /* 0x0000006000007945 */ /* 0x000ff60003800200 */
[----:B------:R-:W-:Y:S05]  /*02f0*/  @!P0 BRA `(.L_x_4) ;  /* 0x0000000000108947 */ /* 0x000fea0003800000 */
[----:B------:R-:W1:Y:S02]  /*0300*/  LDCU UR6, c[0x0][0x394] ;  /* 0x00007280ff0677ac */ /* 0x000e640008000800 */
[----:B-1----:R-:W-:-:S13]  /*0310*/  ISETP.GT.AND P0, PT, R7, UR6, PT ;  /* 0x0000000607007c0c */ /* 0x002fda000bf04270 */
[----:B0-----:R-:W-:Y:S05]  /*0320*/  @!P0 EXIT ;  /* 0x000000000000894d */ /* 0x001fea0003800000 */
[----:B------:R-:W-:-:S07]  /*0330*/  VIADD R7, R7, 0xffffffff ;  /* 0xffffffff07077836 */ /* 0x000fce0000000000 */
.L_x_4:
[----:B0-----:R-:W-:Y:S05]  /*0340*/  BSYNC.RECONVERGENT B0 ;  /* 0x0000000000007941 */ /* 0x001fea0003800200 */
.L_x_3:
[----:B------:R-:W0:Y:S02]  /*0350*/  LDC.64 R2, c[0x0][0x380] ;  /* 0x0000e000ff027b82 */ /* 0x000e240000000a00 */
[----:B0-----:R-:W-:-:S06]  /*0360*/  IMAD.WIDE R2, R5, 0x4, R2 ;  /* 0x0000000405027825 */ /* 0x001fcc00078e0202 */
[----:B------:R-:W0:Y:S01]  /*0370*/  LDC.64 R4, c[0x0][0x388] ;  /* 0x0000e200ff047b82 */ /* 0x000e220000000a00 */
[----:B------:R-:W2:Y:S01]  /*0380*/  LDG.E R3, desc[UR4][R2.64] ;  /* 0x0000000402037981 */ /* 0x000ea2000c1e1900 */
[----:B------:R-:W-:-:S05]  /*0390*/  IADD3 R0, PT, PT, R0, -0x1, RZ ;  /* 0xffffffff00007810 */ /* 0x000fca0007ffe0ff */
[----:B------:R-:W-:-:S04]  /*03a0*/  IMAD R7, R0, R6, R7 ;  /* 0x0000000600077224 */ /* 0x000fc800078e0207 */
[----:B0-----:R-:W-:-:S05]  /*03b0*/  IMAD.WIDE R4, R7, 0x4, R4 ;  /* 0x0000000407047825 */ /* 0x001fca00078e0204 */
[----:B--2---:R-:W-:Y:S01]  /*03c0*/  STG.E desc[UR4][R4.64], R3 ;  /* 0x0000000304007986 */ /* 0x004fe2000c101904 */
[----:B------:R-:W-:Y:S05]  /*03d0*/  EXIT ;  /* 0x000000000000794d */ /* 0x000fea0003800000 */
.L_x_5:
        /* <DEDUP_REMOVED lines=10> */
.L_x_15:


//--------------------- .text._Z9getMinidxPiS_ii  --------------------------
	.section	.text._Z9getMinidxPiS_ii,"ax",@progbits
	.align	128
        .global         _Z9getMinidxPiS_ii
        .type           _Z9getMinidxPiS_ii,@function
        .size           _Z9getMinidxPiS_ii,(.L_x_16 - _Z9getMinidxPiS_ii)
        .other          _Z9getMinidxPiS_ii,@"STO_CUDA_ENTRY STV_DEFAULT"
_Z9getMinidxPiS_ii:
.text._Z9getMinidxPiS_ii:
[----:B------:R-:W-:Y:S01]  /*0000*/  LDC R1, c[0x0][0x37c] ;  /* 0x0000df00ff017b82 */ /* 0x000fe20000000800 */
[----:B------:R-:W0:Y:S01]  /*0010*/  S2R R5, SR_CTAID.X ;  /* 0x0000000000057919 */ /* 0x000e220000002500 */
[----:B------:R-:W1:Y:S01]  /*0020*/  LDCU UR4, c[0x0][0x394] ;  /* 0x00007280ff0477ac */ /* 0x000e620008000800 */
[----:B------:R-:W0:Y:S01]  /*0030*/  S2R R0, SR_TID.X ;  /* 0x0000000000007919 */ /* 0x000e220000002100 */
[----:B------:R-:W0:Y:S01]  /*0040*/  LDCU UR5, c[0x0][0x360] ;  /* 0x00006c00ff0577ac */ /* 0x000e220008000800 */
[----:B-1----:R-:W-:Y:S01]  /*0050*/  UIMAD UR4, UR4, UR4, URZ ;  /* 0x00000004040472a4 */ /* 0x002fe2000f8e02ff */
[----:B0-----:R-:W-:-:S05]  /*0060*/  IMAD R5, R5, UR5, R0 ;  /* 0x0000000505057c24 */ /* 0x001fca000f8e0200 */
[----:B------:R-:W-:-:S13]  /*0070*/  ISETP.GE.AND P0, PT, R5, UR4, PT ;  /* 0x0000000405007c0c */ /* 0x000fda000bf06270 */
[----:B------:R-:W-:Y:S05]  /*0080*/  @P0 EXIT ;  /* 0x000000000000094d */ /* 0x000fea0003800000 */
[----:B------:R-:W0:Y:S01]  /*0090*/  LDC.64 R2, c[0x0][0x380] ;  /* 0x0000e000ff027b82 */ /* 0x000e220000000a00 */
[----:B------:R-:W1:Y:S01]  /*00a0*/  LDCU.64 UR4, c[0x0][0x358] ;  /* 0x00006b00ff0477ac */ /* 0x000e620008000a00 */
[----:B------:R-:W2:Y:S01]  /*00b0*/  LDCU UR6, c[0x0][0x390] ;  /* 0x00007200ff0677ac */ /* 0x000ea20008000800 */
[----:B0-----:R-:W-:-:S06]  /*00c0*/  IMAD.WIDE R2, R5, 0x4, R2 ;  /* 0x0000000405027825 */ /* 0x001fcc00078e0202 */
[----:B-1----:R-:W2:Y:S02]  /*00d0*/  LDG.E R2, desc[UR4][R2.64] ;  /* 0x0000000402027981 */ /* 0x002ea4000c1e1900 */
[----:B--2---:R-:W-:-:S13]  /*00e0*/  ISETP.NE.AND P0, PT, R2, UR6, PT ;  /* 0x0000000602007c0c */ /* 0x004fda000bf05270 */
[----:B------:R-:W-:Y:S05]  /*00f0*/  @P0 EXIT ;  /* 0x000000000000094d */ /* 0x000fea0003800000 */
[----:B------:R-:W0:Y:S02]  /*0100*/  LDC.64 R2, c[0x0][0x388] ;  /* 0x0000e200ff027b82 */ /* 0x000e240000000a00 */
[----:B0-----:R-:W-:Y:S01]  /*0110*/  STG.E desc[UR4][R2.64], R5 ;  /* 0x0000000502007986 */ /* 0x001fe2000c101904 */
[----:B------:R-:W-:Y:S05]  /*0120*/  EXIT ;  /* 0x000000000000794d */ /* 0x000fea0003800000 */
.L_x_6:
        /* <DEDUP_REMOVED lines=13> */
.L_x_16:


//--------------------- .text._Z7findMinPiS_i     --------------------------
	.section	.text._Z7findMinPiS_i,"ax",@progbits
	.align	128
        .global         _Z7findMinPiS_i
        .type           _Z7findMinPiS_i,@function
        .size           _Z7findMinPiS_i,(.L_x_17 - _Z7findMinPiS_i)
        .other          _Z7findMinPiS_i,@"STO_CUDA_ENTRY STV_DEFAULT"
_Z7findMinPiS_i:
.text._Z7findMinPiS_i:
[----:B------:R-:W-:Y:S01]  /*0000*/  LDC R1, c[0x0][0x37c] ;  /* 0x0000df00ff017b82 */ /* 0x000fe20000000800 */
[----:B------:R-:W0:Y:S01]  /*0010*/  S2R R5, SR_CTAID.X ;  /* 0x0000000000057919 */ /* 0x000e220000002500 */
[----:B------:R-:W1:Y:S01]  /*0020*/  LDCU UR4, c[0x0][0x390] ;  /* 0x00007200ff0477ac */ /* 0x000e620008000800 */
[----:B------:R-:W-:Y:S01]  /*0030*/  BSSY.RECONVERGENT B0, `(.L_x_7) ;  /* 0x0000014000007945 */ /* 0x000fe20003800200 */
[----:B------:R-:W-:Y:S01]  /*0040*/  IMAD.MOV.U32 R7, RZ, RZ, 0x7fffffff ;  /* 0x7fffffffff077424 */ /* 0x000fe200078e00ff */
[----:B------:R-:W0:Y:S01]  /*0050*/  S2R R4, SR_TID.X ;  /* 0x0000000000047919 */ /* 0x000e220000002100 */
[----:B------:R-:W2:Y:S01]  /*0060*/  LDCU UR5, c[0x0][0x360] ;  /* 0x00006c00ff0577ac */ /* 0x000ea20008000800 */
[----:B------:R-:W3:Y:S01]  /*0070*/  LDCU.64 UR6, c[0x0][0x358] ;  /* 0x00006b00ff0677ac */ /* 0x000ee20008000a00 */
[----:B-1----:R-:W-:Y:S01]  /*0080*/  UIMAD UR4, UR4, UR4, URZ ;  /* 0x00000004040472a4 */ /* 0x002fe2000f8e02ff */
[----:B--2---:R-:W-:-:S05]  /*0090*/  IMAD.U32 R0, RZ, RZ, UR5 ;  /* 0x00000005ff007e24 */ /* 0x004fca000f8e00ff */
[----:B------:R-:W-:Y:S02]  /*00a0*/  ISETP.GE.U32.AND P3, PT, R0, 0x2, PT ;  /* 0x000000020000780c */ /* 0x000fe40003f66070 */
[C---:B0-----:R-:W-:Y:S01]  /*00b0*/  LOP3.LUT P1, RZ, R4.reuse, R5, RZ, 0xfc, !PT ;  /* 0x0000000504ff7212 */ /* 0x041fe2000782fcff */
[----:B------:R-:W-:Y:S01]  /*00c0*/  IMAD R5, R5, UR5, R4 ;  /* 0x0000000505057c24 */ /* 0x000fe2000f8e0204 */
[----:B------:R-:W-:-:S04]  /*00d0*/  ISETP.NE.AND P0, PT, R4, RZ, PT ;  /* 0x000000ff0400720c */ /* 0x000fc80003f05270 */
[----:B------:R-:W-:-:S07]  /*00e0*/  ISETP.GE.AND P2, PT, R5, UR4, PT ;  /* 0x0000000405007c0c */ /* 0x000fce000bf46270 */
[----:B------:R-:W3:Y:S01]  /*00f0*/  @!P1 LDC.64 R2, c[0x0][0x388] ;  /* 0x0000e200ff029b82 */ /* 0x000ee20000000a00 */
[----:B------:R-:W-:-:S05]  /*0100*/  @!P1 IMAD.MOV.U32 R9, RZ, RZ, 0x7fffffff ;  /* 0x7fffffffff099424 */ /* 0x000fca00078e00ff */
[----:B---3--:R0:W-:Y:S02]  /*0110*/  @!P1 STG.E desc[UR6][R2.64], R9 ;  /* 0x0000000902009986 */ /* 0x0081e4000c101906 */
[----:B------:R-:W-:Y:S06]  /*0120*/  BAR.SYNC.DEFER_BLOCKING 0x0 ;  /* 0x0000000000007b1d */ /* 0x000fec0000010000 */
[----:B------:R-:W-:Y:S05]  /*0130*/  @P2 BRA `(.L_x_8) ;  /* 0x00000000000c2947 */ /* 0x000fea0003800000 */
[----:B0-----:R-:W0:Y:S02]  /*0140*/  LDC.64 R2, c[0x0][0x380] ;  /* 0x0000e000ff027b82 */ /* 0x001e240000000a00 */
[----:B0-----:R-:W-:-:S05]  /*0150*/  IMAD.WIDE R2, R5, 0x4, R2 ;  /* 0x0000000405027825 */ /* 0x001fca00078e0202 */
[----:B------:R1:W5:Y:S02]  /*0160*/  LDG.E R7, desc[UR6][R2.64] ;  /* 0x0000000602077981 */ /* 0x000364000c1e1900 */
.L_x_8:
[----:B------:R-:W-:Y:S05]  /*0170*/  BSYNC.RECONVERGENT B0 ;  /* 0x0000000000007941 */ /* 0x000fea0003800200 */
.L_x_7:
[----:B------:R-:W-:Y:S05]  /*0180*/  @!P3 BRA `(.L_x_9) ;  /* 0x000000000018b947 */ /* 0x000fea0003800000 */
.L_x_10:
[----:B01----:R-:W-:Y:S02]  /*0190*/  SHF.R.U32.HI R2, RZ, 0x1, R0 ;  /* 0x00000001ff027819 */ /* 0x003fe40000011600 */
[----:B------:R-:W-:-:S03]  /*01a0*/  ISETP.GT.U32.AND P1, PT, R0, 0x3, PT ;  /* 0x000000030000780c */ /* 0x000fc60003f24070 */
[----:B-----5:R-:W0:Y:S01]  /*01b0*/  SHFL.DOWN PT, R4, R7, R2, 0x1f ;  /* 0x08001f0207047589 */ /* 0x020e2200000e0000 */
[----:B------:R-:W-:Y:S01]  /*01c0*/  IMAD.MOV.U32 R0, RZ, RZ, R2 ;  /* 0x000000ffff007224 */ /* 0x000fe200078e0002 */
[----:B0-----:R-:W-:-:S08]  /*01d0*/  VIMNMX R7, PT, PT, R4, R7, PT ;  /* 0x0000000704077248 */ /* 0x001fd00003fe0100 */
[----:B------:R-:W-:Y:S05]  /*01e0*/  @P1 BRA `(.L_x_10) ;  /* 0xfffffffc00e81947 */ /* 0x000fea000383ffff */
.L_x_9:
[----:B------:R-:W-:Y:S05]  /*01f0*/  @P0 EXIT ;  /* 0x000000000000094d */ /* 0x000fea0003800000 */
[----:B01----:R-:W0:Y:S02]  /*0200*/  LDC.64 R2, c[0x0][0x388] ;  /* 0x0000e200ff027b82 */ /* 0x003e240000000a00 */
[----:B0----5:R-:W-:Y:S01]  /*0210*/  REDG.E.MIN.S32.STRONG.GPU desc[UR6][R2.64], R7 ;  /* 0x000000070200798e */ /* 0x021fe2000c92e306 */
[----:B------:R-:W-:Y:S05]  /*0220*/  EXIT ;  /* 0x000000000000794d */ /* 0x000fea0003800000 */
.L_x_11:
        /* <DEDUP_REMOVED lines=13> */
.L_x_17:


//--------------------- .text._Z9create_njPiS_S_i --------------------------
	.section	.text._Z9create_njPiS_S_i,"ax",@progbits
	.align	128
        .global         _Z9create_njPiS_S_i
        .type           _Z9create_njPiS_S_i,@function
        .size           _Z9create_njPiS_S_i,(.L_x_18 - _Z9create_njPiS_S_i)
        .other          _Z9create_njPiS_S_i,@"STO_CUDA_ENTRY STV_DEFAULT"
_Z9create_njPiS_S_i:
.text._Z9create_njPiS_S_i:
[----:B------:R-:W-:Y:S01]  /*0000*/  LDC R1, c[0x0][0x37c] ;  /* 0x0000df00ff017b82 */ /* 0x000fe20000000800 */
[----:B------:R-:W0:Y:S07]  /*0010*/  S2R R0, SR_TID.X ;  /* 0x0000000000007919 */ /* 0x000e2e0000002100 */
[----:B------:R-:W1:Y:S01]  /*0020*/  LDC R3, c[0x0][0x398] ;  /* 0x0000e600ff037b82 */ /* 0x000e620000000800 */
[----:B------:R-:W0:Y:S01]  /*0030*/  LDCU UR4, c[0x0][0x360] ;  /* 0x00006c00ff0477ac */ /* 0x000e220008000800 */
[----:B------:R-:W0:Y:S02]  /*0040*/  S2R R5, SR_CTAID.X ;  /* 0x0000000000057919 */ /* 0x000e240000002500 */
[----:B0-----:R-:W-:-:S02]  /*0050*/  IMAD R0, R5, UR4, R0 ;  /* 0x0000000405007c24 */ /* 0x001fc4000f8e0200 */
[----:B-1----:R-:W-:-:S05]  /*0060*/  IMAD R5, R3, R3, RZ ;  /* 0x0000000303057224 */ /* 0x002fca00078e02ff */
[----:B------:R-:W-:-:S13]  /*0070*/  ISETP.GE.AND P0, PT, R0, R5, PT ;  /* 0x000000050000720c */ /* 0x000fda0003f06270 */
[----:B------:R-:W-:Y:S05]  /*0080*/  @P0 EXIT ;  /* 0x000000000000094d */ /* 0x000fea0003800000 */
[----:B------:R-:W-:Y:S01]  /*0090*/  IABS R7, R3 ;  /* 0x0000000300077213 */ /* 0x000fe20000000000 */
[----:B------:R-:W0:Y:S03]  /*00a0*/  LDCU.64 UR4, c[0x0][0x358] ;  /* 0x00006b00ff0477ac */ /* 0x000e260008000a00 */
[----:B------:R-:W1:Y:S08]  /*00b0*/  I2F.RP R2, R7 ;  /* 0x0000000700027306 */ /* 0x000e700000209400 */
[----:B-1----:R-:W1:Y:S02]  /*00c0*/  MUFU.RCP R2, R2 ;  /* 0x0000000200027308 */ /* 0x002e640000001000 */
[----:B-1----:R-:W-:-:S06]  /*00d0*/  IADD3 R4, PT, PT, R2, 0xffffffe, RZ ;  /* 0x0ffffffe02047810 */ /* 0x002fcc0007ffe0ff */
[----:B------:R1:W2:Y:S02]  /*00e0*/  F2I.FTZ.U32.TRUNC.NTZ R5, R4 ;  /* 0x0000000400057305 */ /* 0x0002a4000021f000 */
[----:B-1----:R-:W-:Y:S01]  /*00f0*/  IMAD.MOV.U32 R4, RZ, RZ, RZ ;  /* 0x000000ffff047224 */ /* 0x002fe200078e00ff */
[----:B--2---:R-:W-:-:S05]  /*0100*/  IADD3 R6, PT, PT, RZ, -R5, RZ ;  /* 0x80000005ff067210 */ /* 0x004fca0007ffe0ff */
[----:B------:R-:W-:Y:S01]  /*0110*/  IMAD R9, R6, R7, RZ ;  /* 0x0000000706097224 */ /* 0x000fe200078e02ff */
[----:B------:R-:W-:-:S03]  /*0120*/  IABS R6, R0 ;  /* 0x0000000000067213 */ /* 0x000fc60000000000 */
[----:B------:R-:W-:-:S06]  /*0130*/  IMAD.HI.U32 R5, R5, R9, R4 ;  /* 0x0000000905057227 */ /* 0x000fcc00078e0004 */
[----:B------:R-:W-:-:S05]  /*0140*/  IMAD.HI.U32 R5, R5, R6, RZ ;  /* 0x0000000605057227 */ /* 0x000fca00078e00ff */
[----:B------:R-:W-:-:S05]  /*0150*/  IADD3 R2, PT, PT, -R5, RZ, RZ ;  /* 0x000000ff05027210 */ /* 0x000fca0007ffe1ff */
[----:B------:R-:W-:-:S05]  /*0160*/  IMAD R2, R7, R2, R6 ;  /* 0x0000000207027224 */ /* 0x000fca00078e0206 */
[----:B------:R-:W-:-:S13]  /*0170*/  ISETP.GT.U32.AND P2, PT, R7, R2, PT ;  /* 0x000000020700720c */ /* 0x000fda0003f44070 */
[----:B------:R-:W-:Y:S01]  /*0180*/  @!P2 IMAD.IADD R2, R2, 0x1, -R7 ;  /* 0x000000010202a824 */ /* 0x000fe200078e0a07 */
[----:B------:R-:W-:Y:S02]  /*0190*/  @!P2 IADD3 R5, PT, PT, R5, 0x1, RZ ;  /* 0x000000010505a810 */ /* 0x000fe40007ffe0ff */
[----:B------:R-:W-:Y:S02]  /*01a0*/  ISETP.NE.AND P2, PT, R3, RZ, PT ;  /* 0x000000ff0300720c */ /* 0x000fe40003f45270 */
[----:B------:R-:W-:Y:S02]  /*01b0*/  ISETP.GE.U32.AND P0, PT, R2, R7, PT ;  /* 0x000000070200720c */ /* 0x000fe40003f06070 */
[----:B------:R-:W-:-:S04]  /*01c0*/  LOP3.LUT R2, R0, R3, RZ, 0x3c, !PT ;  /* 0x0000000300027212 */ /* 0x000fc800078e3cff */
[----:B------:R-:W-:-:S07]  /*01d0*/  ISETP.GE.AND P1, PT, R2, RZ, PT ;  /* 0x000000ff0200720c */ /* 0x000fce0003f26270 */
[----:B------:R-:W-:-:S05]  /*01e0*/  @P0 VIADD R5, R5, 0x1 ;  /* 0x0000000105050836 */ /* 0x000fca0000000000 */
[----:B------:R-:W-:-:S04]  /*01f0*/  MOV R7, R5 ;  /* 0x0000000500077202 */ /* 0x000fc80000000f00 */
[----:B------:R-:W-:Y:S02]  /*0200*/  @!P1 IADD3 R7, PT, PT, -R7, RZ, RZ ;  /* 0x000000ff07079210 */ /* 0x000fe40007ffe1ff */
[----:B------:R-:W-:-:S05]  /*0210*/  @!P2 LOP3.LUT R7, RZ, R3, RZ, 0x33, !PT ;  /* 0x00000003ff07a212 */ /* 0x000fca00078e33ff */
[----:B------:R-:W-:-:S04]  /*0220*/  IMAD.MOV R2, RZ, RZ, -R7 ;  /* 0x000000ffff027224 */ /* 0x000fc800078e0a07 */
[----:B------:R-:W-:-:S05]  /*0230*/  IMAD R2, R3, R2, R0 ;  /* 0x0000000203027224 */ /* 0x000fca00078e0200 */
[----:B------:R-:W-:-:S13]  /*0240*/  ISETP.NE.AND P0, PT, R7, R2, PT ;  /* 0x000000020700720c */ /* 0x000fda0003f05270 */
[----:B------:R-:W1:Y:S02]  /*0250*/  @!P0 LDC.64 R4, c[0x0][0x390] ;  /* 0x0000e400ff048b82 */ /* 0x000e640000000a00 */
[----:B-1----:R-:W-:-:S05]  /*0260*/  @!P0 IMAD.WIDE R4, R0, 0x4, R4 ;  /* 0x0000000400048825 */ /* 0x002fca00078e0204 */
[----:B0-----:R0:W-:Y:S01]  /*0270*/  @!P0 STG.E desc[UR4][R4.64], RZ ;  /* 0x000000ff04008986 */ /* 0x0011e2000c101904 */
[----:B------:R-:W-:Y:S05]  /*0280*/  @!P0 EXIT ;  /* 0x000000000000894d */ /* 0x000fea0003800000 */
[----:B------:R-:W1:Y:S08]  /*0290*/  LDC.64 R8, c[0x0][0x388] ;  /* 0x0000e200ff087b82 */ /* 0x000e700000000a00 */
[----:B0-----:R-:W0:Y:S08]  /*02a0*/  LDC.64 R4, c[0x0][0x380] ;  /* 0x0000e000ff047b82 */ /* 0x001e300000000a00 */
[----:B------:R-:W2:Y:S01]  /*02b0*/  LDC.64 R10, c[0x0][0x390] ;  /* 0x0000e400ff0a7b82 */ /* 0x000ea20000000a00 */
[----:B-1----:R-:W-:-:S04]  /*02c0*/  IMAD.WIDE R6, R7, 0x4, R8 ;  /* 0x0000000407067825 */ /* 0x002fc800078e0208 */
[----:B------:R-:W-:Y:S02]  /*02d0*/  IMAD.WIDE R8, R2, 0x4, R8 ;  /* 0x0000000402087825 */ /* 0x000fe400078e0208 */
[----:B------:R-:W3:Y:S02]  /*02e0*/  LDG.E R6, desc[UR4][R6.64] ;  /* 0x0000000406067981 */ /* 0x000ee4000c1e1900 */
[C---:B0-----:R-:W-:Y:S02]  /*02f0*/  IMAD.WIDE R4, R0.reuse, 0x4, R4 ;  /* 0x0000000400047825 */ /* 0x041fe400078e0204 */
[----:B------:R-:W3:Y:S04]  /*0300*/  LDG.E R9, desc[UR4][R8.64] ;  /* 0x0000000408097981 */ /* 0x000ee8000c1e1900 */
[----:B------:R-:W4:Y:S01]  /*0310*/  LDG.E R4, desc[UR4][R4.64] ;  /* 0x0000000404047981 */ /* 0x000f22000c1e1900 */
[----:B------:R-:W-:Y:S01]  /*0320*/  IADD3 R3, PT, PT, R3, -0x2, RZ ;  /* 0xfffffffe03037810 */ /* 0x000fe20007ffe0ff */
[----:B--2---:R-:W-:Y:S01]  /*0330*/  IMAD.WIDE R10, R0, 0x4, R10 ;  /* 0x00000004000a7825 */ /* 0x004fe200078e020a */
[----:B---3--:R-:W-:-:S05]  /*0340*/  IADD3 R2, PT, PT, R6, R9, RZ ;  /* 0x0000000906027210 */ /* 0x008fca0007ffe0ff */
[----:B----4-:R-:W-:-:S05]  /*0350*/  IMAD R3, R4, R3, -R2 ;  /* 0x0000000304037224 */ /* 0x010fca00078e0a02 */
[----:B------:R-:W-:Y:S01]  /*0360*/  STG.E desc[UR4][R10.64], R3 ;  /* 0x000000030a007986 */ /* 0x000fe2000c101904 */
[----:B------:R-:W-:Y:S05]  /*0370*/  EXIT ;  /* 0x000000000000794d */ /* 0x000fea0003800000 */
.L_x_12:
        /* <DEDUP_REMOVED lines=16> */
.L_x_18:


//--------------------- .text._Z6getsumPiS_i      --------------------------
	.section	.text._Z6getsumPiS_i,"ax",@progbits
	.align	128
        .global         _Z6getsumPiS_i
        .type           _Z6getsumPiS_i,@function
        .size           _Z6getsumPiS_i,(.L_x_19 - _Z6getsumPiS_i)
        .other          _Z6getsumPiS_i,@"STO_CUDA_ENTRY STV_DEFAULT"
_Z6getsumPiS_i:
.text._Z6getsumPiS_i:
[----:B------:R-:W-:Y:S01]  /*0000*/  LDC R1, c[0x0][0x37c] ;  /* 0x0000df00ff017b82 */ /* 0x000fe20000000800 */
[----:B------:R-:W0:Y:S07]  /*0010*/  S2R R2, SR_TID.X ;  /* 0x0000000000027919 */ /* 0x000e2e0000002100 */
[----:B------:R-:W0:Y:S08]  /*0020*/  S2UR UR4, SR_CTAID.X ;  /* 0x00000000000479c3 */ /* 0x000e300000002500 */
[----:B------:R-:W0:Y:S08]  /*0030*/  LDC R7, c[0x0][0x360] ;  /* 0x0000d800ff077b82 */ /* 0x000e300000000800 */
[----:B------:R-:W1:Y:S01]  /*0040*/  LDC R0, c[0x0][0x390] ;  /* 0x0000e400ff007b82 */ /* 0x000e620000000800 */
[----:B0-----:R-:W-:-:S02]  /*0050*/  IMAD R7, R7, UR4, R2 ;  /* 0x0000000407077c24 */ /* 0x001fc4000f8e0202 */
[----:B-1----:R-:W-:-:S05]  /*0060*/  IMAD R2, R0, R0, RZ ;  /* 0x0000000000027224 */ /* 0x002fca00078e02ff */
[----:B------:R-:W-:-:S13]  /*0070*/  ISETP.GE.AND P0, PT, R7, R2, PT ;  /* 0x000000020700720c */ /* 0x000fda0003f06270 */
[----:B------:R-:W-:Y:S05]  /*0080*/  @P0 EXIT ;  /* 0x000000000000094d */ /* 0x000fea0003800000 */
[----:B------:R-:W0:Y:S01]  /*0090*/  LDC.64 R2, c[0x0][0x388] ;  /* 0x0000e200ff027b82 */ /* 0x000e220000000a00 */
[----:B------:R-:W1:Y:S01]  /*00a0*/  LDCU.64 UR4, c[0x0][0x358] ;  /* 0x00006b00ff0477ac */ /* 0x000e620008000a00 */
[----:B0-----:R-:W-:-:S05]  /*00b0*/  IMAD.WIDE R2, R7, 0x4, R2 ;  /* 0x0000000407027825 */ /* 0x001fca00078e0202 */
[----:B-1----:R0:W2:Y:S01]  /*00c0*/  LDG.E R9, desc[UR4][R2.64] ;  /* 0x0000000402097981 */ /* 0x0020a2000c1e1900 */
[----:B------:R-:W-:-:S04]  /*00d0*/  IABS R11, R0 ;  /* 0x00000000000b7213 */ /* 0x000fc80000000000 */
[----:B------:R-:W1:Y:S01]  /*00e0*/  I2F.RP R6, R11 ;  /* 0x0000000b00067306 */ /* 0x000e620000209400 */
[----:B0-----:R-:W-:Y:S02]  /*00f0*/  IABS R2, R7 ;  /* 0x0000000700027213 */ /* 0x001fe40000000000 */
[----:B------:R-:W-:-:S04]  /*0100*/  LOP3.LUT R7, R7, R0, RZ, 0x3c, !PT ;  /* 0x0000000007077212 */ /* 0x000fc800078e3cff */
[----:B------:R-:W-:Y:S01]  /*0110*/  ISETP.GE.AND P1, PT, R7, RZ, PT ;  /* 0x000000ff0700720c */ /* 0x000fe20003f26270 */
[----:B-1----:R-:W0:Y:S02]  /*0120*/  MUFU.RCP R6, R6 ;  /* 0x0000000600067308 */ /* 0x002e240000001000 */
[----:B0-----:R-:W-:-:S06]  /*0130*/  VIADD R4, R6, 0xffffffe ;  /* 0x0ffffffe06047836 */ /* 0x001fcc0000000000 */
[----:B------:R0:W1:Y:S02]  /*0140*/  F2I.FTZ.U32.TRUNC.NTZ R5, R4 ;  /* 0x0000000400057305 */ /* 0x000064000021f000 */
[----:B0-----:R-:W-:Y:S02]  /*0150*/  HFMA2 R4, -RZ, RZ, 0, 0 ;  /* 0x00000000ff047431 */ /* 0x001fe400000001ff */
[----:B-1----:R-:W-:-:S04]  /*0160*/  IMAD.MOV R8, RZ, RZ, -R5 ;  /* 0x000000ffff087224 */ /* 0x002fc800078e0a05 */
[----:B------:R-:W-:-:S04]  /*0170*/  IMAD R13, R8, R11, RZ ;  /* 0x0000000b080d7224 */ /* 0x000fc800078e02ff */
[----:B------:R-:W-:-:S06]  /*0180*/  IMAD.HI.U32 R5, R5, R13, R4 ;  /* 0x0000000d05057227 */ /* 0x000fcc00078e0004 */
[----:B------:R-:W-:-:S04]  /*0190*/  IMAD.HI.U32 R5, R5, R2, RZ ;  /* 0x0000000205057227 */ /* 0x000fc800078e00ff */
[----:B------:R-:W-:-:S04]  /*01a0*/  IMAD.MOV R3, RZ, RZ, -R5 ;  /* 0x000000ffff037224 */ /* 0x000fc800078e0a05 */
[----:B------:R-:W-:-:S05]  /*01b0*/  IMAD R2, R11, R3, R2 ;  /* 0x000000030b027224 */ /* 0x000fca00078e0202 */
[----:B------:R-:W-:-:S13]  /*01c0*/  ISETP.GT.U32.AND P2, PT, R11, R2, PT ;  /* 0x000000020b00720c */ /* 0x000fda0003f44070 */
[-C--:B------:R-:W-:Y:S01]  /*01d0*/  @!P2 IADD3 R2, PT, PT, R2, -R11.reuse, RZ ;  /* 0x8000000b0202a210 */ /* 0x080fe20007ffe0ff */
[----:B------:R-:W-:Y:S01]  /*01e0*/  @!P2 VIADD R5, R5, 0x1 ;  /* 0x000000010505a836 */ /* 0x000fe20000000000 */
[----:B------:R-:W-:Y:S02]  /*01f0*/  ISETP.NE.AND P2, PT, R0, RZ, PT ;  /* 0x000000ff0000720c */ /* 0x000fe40003f45270 */
[----:B------:R-:W-:Y:S02]  /*0200*/  ISETP.GE.U32.AND P0, PT, R2, R11, PT ;  /* 0x0000000b0200720c */ /* 0x000fe40003f06070 */
[----:B------:R-:W0:Y:S11]  /*0210*/  LDC.64 R2, c[0x0][0x380] ;  /* 0x0000e000ff027b82 */ /* 0x000e360000000a00 */
[----:B------:R-:W-:-:S04]  /*0220*/  @P0 IADD3 R5, PT, PT, R5, 0x1, RZ ;  /* 0x0000000105050810 */ /* 0x000fc80007ffe0ff */
[----:B------:R-:W-:Y:S02]  /*0230*/  @!P1 IADD3 R5, PT, PT, -R5, RZ, RZ ;  /* 0x000000ff05059210 */ /* 0x000fe40007ffe1ff */
[----:B------:R-:W-:-:S05]  /*0240*/  @!P2 LOP3.LUT R5, RZ, R0, RZ, 0x33, !PT ;  /* 0x00000000ff05a212 */ /* 0x000fca00078e33ff */
[----:B0-----:R-:W-:-:S05]  /*0250*/  IMAD.WIDE R2, R5, 0x4, R2 ;  /* 0x0000000405027825 */ /* 0x001fca00078e0202 */
[----:B--2---:R-:W-:Y:S01]  /*0260*/  REDG.E.ADD.STRONG.GPU desc[UR4][R2.64], R9 ;  /* 0x000000090200798e */ /* 0x004fe2000c12e104 */
[----:B------:R-:W-:Y:S05]  /*0270*/  EXIT ;  /* 0x000000000000794d */ /* 0x000fea0003800000 */
.L_x_13:
        /* <DEDUP_REMOVED lines=16> */
.L_x_19:


//--------------------- .nv.shared.reserved.0     --------------------------
	.section	.nv.shared.reserved.0,"aw",@nobits
	.weak		__nv_reservedSMEM_offset_0_alias
	.size		__nv_reservedSMEM_offset_0_alias, 0, 64
	.other		__nv_reservedSMEM_offset_0_alias,@"STO_CUDA_RESERVED_SHARED STV_DEFAULT"
__nv_reservedSMEM_offset_0_alias:
	.zero		0
	.zero		64


//--------------------- .nv.constant0._Z9makeMergePiS_S_iii --------------------------
	.section	.nv.constant0._Z9makeMergePiS_S_iii,"a",@progbits
	.sectionflags	@""
	.align	4
.nv.constant0._Z9makeMergePiS_S_iii:
	.zero		932


//--------------------- .nv.constant0._Z7makeNewPiS_iii --------------------------
	.section	.nv.constant0._Z7makeNewPiS_iii,"a",@progbits
	.sectionflags	@""
	.align	4
.nv.constant0._Z7makeNewPiS_iii:
	.zero		924


//--------------------- .nv.constant0._Z9getMinidxPiS_ii --------------------------
	.section	.nv.constant0._Z9getMinidxPiS_ii,"a",@progbits
	.sectionflags	@""
	.align	4
.nv.constant0._Z9getMinidxPiS_ii:
	.zero		920


//--------------------- .nv.constant0._Z7findMinPiS_i --------------------------
	.section	.nv.constant0._Z7findMinPiS_i,"a",@progbits
	.sectionflags	@""
	.align	4
.nv.constant0._Z7findMinPiS_i:
	.zero		916


//--------------------- .nv.constant0._Z9create_njPiS_S_i --------------------------
	.section	.nv.constant0._Z9create_njPiS_S_i,"a",@progbits
	.sectionflags	@""
	.align	4
.nv.constant0._Z9create_njPiS_S_i:
	.zero		924


//--------------------- .nv.constant0._Z6getsumPiS_i --------------------------
	.section	.nv.constant0._Z6getsumPiS_i,"a",@progbits
	.sectionflags	@""
	.align	4
.nv.constant0._Z6getsumPiS_i:
	.zero		916


//--------------------- SYMBOLS --------------------------

	.type		.nv.reservedSmem.offset0,@object
	.size		.nv.reservedSmem.offset0,0x4
